// auto-generated by cutlass_sweep.gemm — config: {"arch": "sm_90", "cluster_m": 2, "cluster_n": 2, "dtype": "e4m3", "dtype_b": "e4m3", "layout": "nt", "stages": 0, "tile_k": 32, "tile_m": 256, "tile_n": 256}
#include "cutlass/cutlass.h"
#include "cutlass/gemm/collective/collective_builder.hpp"
#include "cutlass/gemm/device/gemm_universal_adapter.h"
#include "cutlass/gemm/kernel/gemm_universal.hpp"
#include "cutlass/epilogue/collective/collective_builder.hpp"

using ElemA = cutlass::float_e4m3_t;
using ElemB = cutlass::float_e4m3_t;
using ElemCD = cutlass::float_e4m3_t;
using Acc  = float;
using TileShape    = cute::Shape<cute::_256, cute::_256, cute::_32>;
using ClusterShape = cute::Shape<cute::_2, cute::_2, cute::_1>;

using CollectiveEpilogue = typename cutlass::epilogue::collective::CollectiveBuilder<
    cutlass::arch::Sm90, cutlass::arch::OpClassTensorOp,
    TileShape, ClusterShape,
    cutlass::epilogue::collective::EpilogueTileAuto,
    Acc, Acc,
    ElemCD, cutlass::layout::RowMajor, 128 / cutlass::sizeof_bits<ElemCD>::value,
    ElemCD, cutlass::layout::RowMajor, 128 / cutlass::sizeof_bits<ElemCD>::value,
    cutlass::epilogue::collective::EpilogueScheduleAuto
  >::CollectiveOp;

using CollectiveMainloop = typename cutlass::gemm::collective::CollectiveBuilder<
    cutlass::arch::Sm90, cutlass::arch::OpClassTensorOp,
    ElemA, cutlass::layout::RowMajor, 128 / cutlass::sizeof_bits<ElemA>::value,
    ElemB, cutlass::layout::ColumnMajor, 128 / cutlass::sizeof_bits<ElemB>::value,
    Acc,
    TileShape, ClusterShape,
    cutlass::gemm::collective::StageCountAutoCarveout<static_cast<int>(sizeof(typename CollectiveEpilogue::SharedStorage))>,
    cutlass::gemm::collective::KernelScheduleAuto
  >::CollectiveOp;

using GemmKernel = cutlass::gemm::kernel::GemmUniversal<
    cute::Shape<int,int,int,int>,
    CollectiveMainloop,
    CollectiveEpilogue
>;
using Gemm = cutlass::gemm::device::GemmUniversalAdapter<GemmKernel>;

// Force the device kernel symbol into the cubin without needing a host main.
auto* _anchor = &cutlass::device_kernel<GemmKernel>;


// ===== COMPILED SASS (sm_90a) =====

	.target	sm_90a

	.elftype	@"ET_EXEC"


//--------------------- .note.nv.tkinfo           --------------------------
	.section	.note.nv.tkinfo,"",@"SHT_NOTE"
	.sectionflags	@"SHF_NOTE_NV_TKINFO"
	.tkinfo
        /*0018*/ 	.word	0x00000002
        /*0030*/ 	.string	""
        /*0030*/ 	.string	"ptxas"
        /*0030*/ 	.string	"Cuda compilation tools, release 13.0, V13.0.88"
        /*0030*/ 	.string	"Build cuda_13.0.r13.0/compiler.36424714_0"
        /*0030*/ 	.string	"-arch sm_90a -m 64 "



//--------------------- .note.nv.cuinfo           --------------------------
	.section	.note.nv.cuinfo,"",@"SHT_NOTE"
	.sectionflags	@"SHF_NOTE_NV_CUINFO"
        /*0018*/ 	.short	0x0002
        /*001a*/ 	.short	0x005a
        /*001c*/ 	.short	0x0082
	.zero		2


//--------------------- .nv.info                  --------------------------
	.section	.nv.info,"",@"SHT_CUDA_INFO"
	.align	4


	//----- nvinfo : EIATTR_REGCOUNT
	.align		4
        /*0000*/ 	.byte	0x04, 0x2f
        /*0002*/ 	.short	(.L_12 - .L_11)
	.align		4
.L_11:
        /*0004*/ 	.word	index@(_ZN7cutlass13device_kernelINS_4gemm6kernel13GemmUniversalIN4cute5tupleIJiiiiEEENS1_10collective13CollectiveMmaINS1_37MainloopSm90TmaGmmaWarpSpecializedFP8ILi14ENS5_IJNS4_1CILi2EEESB_NSA_ILi1EEEEEENS1_35KernelTmaWarpSpecializedCooperativeEEENS5_IJNSA_ILi256EEESG_NSA_ILi32EEEEEENS_12float_e4m3_tENS5_IJlSC_lEEESJ_SK_NS4_8TiledMMAINS4_8MMA_AtomIJNS4_4SM904GMMA31MMA_64x256x32_F32E4M3E4M3_SS_TNILNSO_7ScaleInE1ELSQ_1EEEEEENS4_6LayoutINS5_IJSB_SC_SC_EEENS5_IJSC_NSA_ILi0EEESV_EEEEENS5_IJNS4_10UnderscoreESY_SY_EEEEENS4_23SM90_TMA_LOAD_MULTICASTENS4_14ComposedLayoutINS4_7SwizzleILi1ELi4ELi3EEENS4_18smem_ptr_flag_bitsILi8EEENST_INS5_IJNSA_ILi8EEESH_EEENS5_IJSH_SC_EEEEEEEvNS4_8identityES11_S1B_vS1C_EENS_8epilogue10collective6detail29Sm90TmaWarpSpecializedAdapterINS1F_15DefaultEpilogueISJ_SK_SK_NS1E_6thread17LinearCombinationISJ_Li1EffLNS1J_9ScaleType4KindE0ELNS_15FloatRoundStyleE2ESJ_EENS1_15EpilogueDefaultEEEEEvvEEEEvNT_6ParamsE)
        /*0008*/ 	.word	0x000000a8


	//----- nvinfo : EIATTR_FRAME_SIZE
	.align		4
.L_12:
        /*000c*/ 	.byte	0x04, 0x11
        /*000e*/ 	.short	(.L_14 - .L_13)
	.align		4
.L_13:
        /*0010*/ 	.word	index@(_ZN7cutlass13device_kernelINS_4gemm6kernel13GemmUniversalIN4cute5tupleIJiiiiEEENS1_10collective13CollectiveMmaINS1_37MainloopSm90TmaGmmaWarpSpecializedFP8ILi14ENS5_IJNS4_1CILi2EEESB_NSA_ILi1EEEEEENS1_35KernelTmaWarpSpecializedCooperativeEEENS5_IJNSA_ILi256EEESG_NSA_ILi32EEEEEENS_12float_e4m3_tENS5_IJlSC_lEEESJ_SK_NS4_8TiledMMAINS4_8MMA_AtomIJNS4_4SM904GMMA31MMA_64x256x32_F32E4M3E4M3_SS_TNILNSO_7ScaleInE1ELSQ_1EEEEEENS4_6LayoutINS5_IJSB_SC_SC_EEENS5_IJSC_NSA_ILi0EEESV_EEEEENS5_IJNS4_10UnderscoreESY_SY_EEEEENS4_23SM90_TMA_LOAD_MULTICASTENS4_14ComposedLayoutINS4_7SwizzleILi1ELi4ELi3EEENS4_18smem_ptr_flag_bitsILi8EEENST_INS5_IJNSA_ILi8EEESH_EEENS5_IJSH_SC_EEEEEEEvNS4_8identityES11_S1B_vS1C_EENS_8epilogue10collective6detail29Sm90TmaWarpSpecializedAdapterINS1F_15DefaultEpilogueISJ_SK_SK_NS1E_6thread17LinearCombinationISJ_Li1EffLNS1J_9ScaleType4KindE0ELNS_15FloatRoundStyleE2ESJ_EENS1_15EpilogueDefaultEEEEEvvEEEEvNT_6ParamsE)
        /*0014*/ 	.word	0x00000678


	//----- nvinfo : EIATTR_MIN_STACK_SIZE
	.align		4
.L_14:
        /*0018*/ 	.byte	0x04, 0x12
        /*001a*/ 	.short	(.L_16 - .L_15)
	.align		4
.L_15:
        /*001c*/ 	.word	index@(_ZN7cutlass13device_kernelINS_4gemm6kernel13GemmUniversalIN4cute5tupleIJiiiiEEENS1_10collective13CollectiveMmaINS1_37MainloopSm90TmaGmmaWarpSpecializedFP8ILi14ENS5_IJNS4_1CILi2EEESB_NSA_ILi1EEEEEENS1_35KernelTmaWarpSpecializedCooperativeEEENS5_IJNSA_ILi256EEESG_NSA_ILi32EEEEEENS_12float_e4m3_tENS5_IJlSC_lEEESJ_SK_NS4_8TiledMMAINS4_8MMA_AtomIJNS4_4SM904GMMA31MMA_64x256x32_F32E4M3E4M3_SS_TNILNSO_7ScaleInE1ELSQ_1EEEEEENS4_6LayoutINS5_IJSB_SC_SC_EEENS5_IJSC_NSA_ILi0EEESV_EEEEENS5_IJNS4_10UnderscoreESY_SY_EEEEENS4_23SM90_TMA_LOAD_MULTICASTENS4_14ComposedLayoutINS4_7SwizzleILi1ELi4ELi3EEENS4_18smem_ptr_flag_bitsILi8EEENST_INS5_IJNSA_ILi8EEESH_EEENS5_IJSH_SC_EEEEEEEvNS4_8identityES11_S1B_vS1C_EENS_8epilogue10collective6detail29Sm90TmaWarpSpecializedAdapterINS1F_15DefaultEpilogueISJ_SK_SK_NS1E_6thread17LinearCombinationISJ_Li1EffLNS1J_9ScaleType4KindE0ELNS_15FloatRoundStyleE2ESJ_EENS1_15EpilogueDefaultEEEEEvvEEEEvNT_6ParamsE)
        /*0020*/ 	.word	0x00000678
.L_16:


//--------------------- .nv.compat                --------------------------
	.section	.nv.compat,"",@"SHT_CUDA_COMPAT_INFO"
	.align	4
        /*0000*/ 	.byte	0x02, 0x09, 0x01, 0x00, 0x02, 0x02, 0x04, 0x00, 0x02, 0x05, 0x05, 0x00, 0x03, 0x07, 0x01, 0x01
        /*0010*/ 	.byte	0x02, 0x03, 0x01, 0x00, 0x02, 0x06, 0x01, 0x00, 0x04, 0x0b, 0x08, 0x00, 0x00, 0x00, 0x00, 0x00
        /*0020*/ 	.byte	0x00, 0x00, 0x00, 0x00


//--------------------- .nv.info._ZN7cutlass13device_kernelINS_4gemm6kernel13GemmUniversalIN4cute5tupleIJiiiiEEENS1_10collective13CollectiveMmaINS1_37MainloopSm90TmaGmmaWarpSpecializedFP8ILi14ENS5_IJNS4_1CILi2EEESB_NSA_ILi1EEEEEENS1_35KernelTmaWarpSpecializedCooperativeEEENS5_IJNSA_ILi256EEESG_NSA_ILi32EEEEEENS_12float_e4m3_tENS5_IJlSC_lEEESJ_SK_NS4_8TiledMMAINS4_8MMA_AtomIJNS4_4SM904GMMA31MMA_64x256x32_F32E4M3E4M3_SS_TNILNSO_7ScaleInE1ELSQ_1EEEEEENS4_6LayoutINS5_IJSB_SC_SC_EEENS5_IJSC_NSA_ILi0EEESV_EEEEENS5_IJNS4_10UnderscoreESY_SY_EEEEENS4_23SM90_TMA_LOAD_MULTICASTENS4_14ComposedLayoutINS4_7SwizzleILi1ELi4ELi3EEENS4_18smem_ptr_flag_bitsILi8EEENST_INS5_IJNSA_ILi8EEESH_EEENS5_IJSH_SC_EEEEEEEvNS4_8identityES11_S1B_vS1C_EENS_8epilogue10collective6detail29Sm90TmaWarpSpecializedAdapterINS1F_15DefaultEpilogueISJ_SK_SK_NS1E_6thread17LinearCombinationISJ_Li1EffLNS1J_9ScaleType4KindE0ELNS_15FloatRoundStyleE2ESJ_EENS1_15EpilogueDefaultEEEEEvvEEEEvNT_6ParamsE --------------------------
	.section	.nv.info._ZN7cutlass13device_kernelINS_4gemm6kernel13GemmUniversalIN4cute5tupleIJiiiiEEENS1_10collective13CollectiveMmaINS1_37MainloopSm90TmaGmmaWarpSpecializedFP8ILi14ENS5_IJNS4_1CILi2EEESB_NSA_ILi1EEEEEENS1_35KernelTmaWarpSpecializedCooperativeEEENS5_IJNSA_ILi256EEESG_NSA_ILi32EEEEEENS_12float_e4m3_tENS5_IJlSC_lEEESJ_SK_NS4_8TiledMMAINS4_8MMA_AtomIJNS4_4SM904GMMA31MMA_64x256x32_F32E4M3E4M3_SS_TNILNSO_7ScaleInE1ELSQ_1EEEEEENS4_6LayoutINS5_IJSB_SC_SC_EEENS5_IJSC_NSA_ILi0EEESV_EEEEENS5_IJNS4_10UnderscoreESY_SY_EEEEENS4_23SM90_TMA_LOAD_MULTICASTENS4_14ComposedLayoutINS4_7SwizzleILi1ELi4ELi3EEENS4_18smem_ptr_flag_bitsILi8EEENST_INS5_IJNSA_ILi8EEESH_EEENS5_IJSH_SC_EEEEEEEvNS4_8identityES11_S1B_vS1C_EENS_8epilogue10collective6detail29Sm90TmaWarpSpecializedAdapterINS1F_15DefaultEpilogueISJ_SK_SK_NS1E_6thread17LinearCombinationISJ_Li1EffLNS1J_9ScaleType4KindE0ELNS_15FloatRoundStyleE2ESJ_EENS1_15EpilogueDefaultEEEEEvvEEEEvNT_6ParamsE,"",@"SHT_CUDA_INFO"
	.sectionflags	@""
	.align	4


	//----- nvinfo : EIATTR_CUDA_API_VERSION
	.align		4
        /*0000*/ 	.byte	0x04, 0x37
        /*0002*/ 	.short	(.L_18 - .L_17)
.L_17:
        /*0004*/ 	.word	0x00000082


	//----- nvinfo : EIATTR_KPARAM_INFO
	.align		4
.L_18:
        /*0008*/ 	.byte	0x04, 0x17
        /*000a*/ 	.short	(.L_20 - .L_19)
.L_19:
        /*000c*/ 	.word	0x00000000
        /*0010*/ 	.short	0x0000
        /*0012*/ 	.short	0x0070
        /*0014*/ 	.byte	0x00, 0xf0, 0x01, 0x10


	//----- nvinfo : EIATTR_SPARSE_MMA_MASK
	.align		4
.L_20:
        /*0018*/ 	.byte	0x03, 0x50
        /*001a*/ 	.short	0x0000


	//----- nvinfo : EIATTR_MAXREG_COUNT
	.align		4
        /*001c*/ 	.byte	0x03, 0x1b
        /*001e*/ 	.short	0x00a8


	//----- nvinfo : EIATTR_NUM_BARRIERS
	.align		4
        /*0020*/ 	.byte	0x02, 0x4c
        /*0022*/ 	.byte	0x01
	.zero		1


	//----- nvinfo : EIATTR_ANNOTATIONS
	.align		4
        /*0024*/ 	.byte	0x04, 0x55
        /*0026*/ 	.short	(.L_22 - .L_21)


	//   ....[0]....
.L_21:
        /*0028*/ 	.word	0x00000001
        /*002c*/ 	.byte	0xa0, 0x08, 0x00, 0x00, 0x01, 0x00, 0x00, 0x00, 0x70, 0x09, 0x00, 0x00, 0x01, 0x00, 0x00, 0x00
        /* <DEDUP_REMOVED lines=1356> */
        /*54fc*/ 	.byte	0x50, 0x3e, 0x02, 0x00


	//----- nvinfo : EIATTR_MERCURY_ISA_VERSION
	.align		4
.L_22:
        /*5500*/ 	.byte	0x03, 0x5f
        /*5502*/ 	.short	0x0101


	//----- nvinfo : EIATTR_INT_WARP_WIDE_INSTR_OFFSETS
	.align		4
        /*5504*/ 	.byte	0x04, 0x31
        /*5506*/ 	.short	(.L_24 - .L_23)


	//   ....[0]....
.L_23:
        /*5508*/ 	.word	0x000006c0


	//   ....[1]....
        /*550c*/ 	.word	0x000006e0


	//   ....[2]....
        /*5510*/ 	.word	0x00000840


	//----- nvinfo : EIATTR_COOP_GROUP_MASK_REGIDS
	.align		4
.L_24:
        /*5514*/ 	.byte	0x04, 0x29
        /*5516*/ 	.short	(.L_26 - .L_25)


	//   ....[0]....
.L_25:
        /*5518*/ 	.word	0xffffffff


	//   ....[1]....
        /*551c*/ 	.word	0xffffffff


	//   ....[2]....
        /*5520*/ 	.word	0xffffffff


	//   ....[3]....
        /*5524*/ 	.word	0xffffffff


	//   ....[4]....
        /*5528*/ 	.word	0xffffffff


	//   ....[5]....
        /*552c*/ 	.word	0xffffffff


	//----- nvinfo : EIATTR_COOP_GROUP_INSTR_OFFSETS
	.align		4
.L_26:
        /*5530*/ 	.byte	0x04, 0x28
        /*5532*/ 	.short	(.L_28 - .L_27)


	//   ....[0]....
.L_27:
        /*5534*/ 	.word	0x00000070


	//   ....[1]....
        /*5538*/ 	.word	0x00000080


	//   ....[2]....
        /*553c*/ 	.word	0x000001a0


	//   ....[3]....
        /*5540*/ 	.word	0x00000530


	//   ....[4]....
        /*5544*/ 	.word	0x000009b0


	//   ....[5]....
        /*5548*/ 	.word	0x00002af0


	//----- nvinfo : EIATTR_REG_RECONFIG
	.align		4
.L_28:
        /*554c*/ 	.byte	0x01, 0x54
	.zero		2


	//----- nvinfo : EIATTR_MBARRIER_INSTR_OFFSETS
	.align		4
        /*5550*/ 	.byte	0x04, 0x39
        /*5552*/ 	.short	(.L_30 - .L_29)


	//   ....[0]....
.L_29:
        /*5554*/ 	.word	0x00000340
        /*5558*/ 	.word	0x000000ff
        /*555c*/ 	.word	0x00000000
        /*5560*/ 	.short	0x0100
        /*5562*/ 	.byte	0x09
	.zero		1


	//   ....[1]....
        /*5564*/ 	.word	0x00000350
        /*5568*/ 	.word	0x000000ff
        /*556c*/ 	.word	0x00000070
        /*5570*/ 	.short	0x0100
        /*5572*/ 	.byte	0x09
	.zero		1


	//   ....[2]....
        /*5574*/ 	.word	0x00000360
        /*5578*/ 	.word	0x000000ff
        /*557c*/ 	.word	0x00000008
        /*5580*/ 	.short	0x0100
        /*5582*/ 	.byte	0x09
	.zero		1


	//   ....[3]....
        /*5584*/ 	.word	0x00000370
        /*5588*/ 	.word	0x000000ff
        /*558c*/ 	.word	0x00000078
        /*5590*/ 	.short	0x0100
        /*5592*/ 	.byte	0x09
	.zero		1


	//   ....[4]....
        /*5594*/ 	.word	0x00000380
        /*5598*/ 	.word	0x000000ff
        /*559c*/ 	.word	0x00000010
        /*55a0*/ 	.short	0x0100
        /*55a2*/ 	.byte	0x09
	.zero		1


	//   ....[5]....
        /*55a4*/ 	.word	0x00000390
        /*55a8*/ 	.word	0x000000ff
        /*55ac*/ 	.word	0x00000080
        /*55b0*/ 	.short	0x0100
        /*55b2*/ 	.byte	0x09
	.zero		1


	//   ....[6]....
        /*55b4*/ 	.word	0x000003a0
        /*55b8*/ 	.word	0x000000ff
        /*55bc*/ 	.word	0x00000018
        /*55c0*/ 	.short	0x0100
        /*55c2*/ 	.byte	0x09
	.zero		1


	//   ....[7]....
        /*55c4*/ 	.word	0x000003b0
        /*55c8*/ 	.word	0x000000ff
        /*55cc*/ 	.word	0x00000088
        /*55d0*/ 	.short	0x0100
        /*55d2*/ 	.byte	0x09
	.zero		1


	//   ....[8]....
        /*55d4*/ 	.word	0x000003c0
        /*55d8*/ 	.word	0x000000ff
        /*55dc*/ 	.word	0x00000020
        /*55e0*/ 	.short	0x0100
        /*55e2*/ 	.byte	0x09
	.zero		1


	//   ....[9]....
        /*55e4*/ 	.word	0x000003d0
        /*55e8*/ 	.word	0x000000ff
        /*55ec*/ 	.word	0x00000090
        /*55f0*/ 	.short	0x0100
        /*55f2*/ 	.byte	0x09
	.zero		1


	//   ....[10]....
        /*55f4*/ 	.word	0x000003e0
        /*55f8*/ 	.word	0x000000ff
        /*55fc*/ 	.word	0x00000028
        /*5600*/ 	.short	0x0100
        /*5602*/ 	.byte	0x09
	.zero		1


	//   ....[11]....
        /*5604*/ 	.word	0x000003f0
        /*5608*/ 	.word	0x000000ff
        /*560c*/ 	.word	0x00000098
        /*5610*/ 	.short	0x0100
        /*5612*/ 	.byte	0x09
	.zero		1


	//   ....[12]....
        /*5614*/ 	.word	0x00000400
        /*5618*/ 	.word	0x000000ff
        /*561c*/ 	.word	0x00000030
        /*5620*/ 	.short	0x0100
        /*5622*/ 	.byte	0x09
	.zero		1


	//   ....[13]....
        /*5624*/ 	.word	0x00000410
        /*5628*/ 	.word	0x000000ff
        /*562c*/ 	.word	0x000000a0
        /*5630*/ 	.short	0x0100
        /*5632*/ 	.byte	0x09
	.zero		1


	//   ....[14]....
        /*5634*/ 	.word	0x00000420
        /*5638*/ 	.word	0x000000ff
        /*563c*/ 	.word	0x00000038
        /*5640*/ 	.short	0x0100
        /*5642*/ 	.byte	0x09
	.zero		1


	//   ....[15]....
        /*5644*/ 	.word	0x00000430
        /*5648*/ 	.word	0x000000ff
        /*564c*/ 	.word	0x000000a8
        /*5650*/ 	.short	0x0100
        /*5652*/ 	.byte	0x09
	.zero		1


	//   ....[16]....
        /*5654*/ 	.word	0x00000440
        /*5658*/ 	.word	0x000000ff
        /*565c*/ 	.word	0x00000040
        /*5660*/ 	.short	0x0100
        /*5662*/ 	.byte	0x09
	.zero		1


	//   ....[17]....
        /*5664*/ 	.word	0x00000450
        /*5668*/ 	.word	0x000000ff
        /*566c*/ 	.word	0x000000b0
        /*5670*/ 	.short	0x0100
        /*5672*/ 	.byte	0x09
	.zero		1


	//   ....[18]....
        /*5674*/ 	.word	0x00000460
        /*5678*/ 	.word	0x000000ff
        /*567c*/ 	.word	0x00000048
        /*5680*/ 	.short	0x0100
        /*5682*/ 	.byte	0x09
	.zero		1


	//   ....[19]....
        /*5684*/ 	.word	0x00000470
        /*5688*/ 	.word	0x000000ff
        /*568c*/ 	.word	0x000000b8
        /*5690*/ 	.short	0x0100
        /*5692*/ 	.byte	0x09
	.zero		1


	//   ....[20]....
        /*5694*/ 	.word	0x00000480
        /*5698*/ 	.word	0x000000ff
        /*569c*/ 	.word	0x00000050
        /*56a0*/ 	.short	0x0100
        /*56a2*/ 	.byte	0x09
	.zero		1


	//   ....[21]....
        /*56a4*/ 	.word	0x00000490
        /*56a8*/ 	.word	0x000000ff
        /*56ac*/ 	.word	0x000000c0
        /*56b0*/ 	.short	0x0100
        /*56b2*/ 	.byte	0x09
	.zero		1


	//   ....[22]....
        /*56b4*/ 	.word	0x000004a0
        /*56b8*/ 	.word	0x000000ff
        /*56bc*/ 	.word	0x00000058
        /*56c0*/ 	.short	0x0100
        /*56c2*/ 	.byte	0x09
	.zero		1


	//   ....[23]....
        /*56c4*/ 	.word	0x000004b0
        /*56c8*/ 	.word	0x000000ff
        /*56cc*/ 	.word	0x000000c8
        /*56d0*/ 	.short	0x0100
        /*56d2*/ 	.byte	0x09
	.zero		1


	//   ....[24]....
        /*56d4*/ 	.word	0x000004c0
        /*56d8*/ 	.word	0x000000ff
        /*56dc*/ 	.word	0x00000060
        /*56e0*/ 	.short	0x0100
        /*56e2*/ 	.byte	0x09
	.zero		1


	//   ....[25]....
        /*56e4*/ 	.word	0x000004d0
        /*56e8*/ 	.word	0x000000ff
        /*56ec*/ 	.word	0x000000d0
        /*56f0*/ 	.short	0x0100
        /*56f2*/ 	.byte	0x09
	.zero		1


	//   ....[26]....
        /*56f4*/ 	.word	0x000004e0
        /*56f8*/ 	.word	0x000000ff
        /*56fc*/ 	.word	0x00000068
        /*5700*/ 	.short	0x0100
        /*5702*/ 	.byte	0x09
	.zero		1


	//   ....[27]....
        /*5704*/ 	.word	0x000004f0
        /*5708*/ 	.word	0x000000ff
        /*570c*/ 	.word	0x000000d8
        /*5710*/ 	.short	0x0100
        /*5712*/ 	.byte	0x09
	.zero		1


	//   ....[28]....
        /*5714*/ 	.word	0x000008d0
        /*5718*/ 	.word	0x000000ff
        /*571c*/ 	.word	0x000000f0
        /*5720*/ 	.short	0x0100
        /*5722*/ 	.byte	0x06
	.zero		1


	//   ....[29]....
        /*5724*/ 	.word	0x00000950
        /*5728*/ 	.word	0x000000ff
        /*572c*/ 	.word	0x000000f8
        /*5730*/ 	.short	0x0100
        /*5732*/ 	.byte	0x06
	.zero		1


	//   ....[30]....
        /*5734*/ 	.word	0x00002f00
        /*5738*/ 	.word	0x000000ff
        /*573c*/ 	.word	0x00000000
        /*5740*/ 	.short	0x010a
        /*5742*/ 	.byte	0x07
	.zero		1


	//   ....[31]....
        /*5744*/ 	.word	0x00002f60
        /*5748*/ 	.word	0x000000ff
        /*574c*/ 	.word	0x00000000
        /*5750*/ 	.short	0x010a
        /*5752*/ 	.byte	0x07
	.zero		1


	//   ....[32]....
        /*5754*/ 	.word	0x00006720
        /*5758*/ 	.word	0x000000ff
        /*575c*/ 	.word	0x00000000
        /*5760*/ 	.short	0x010a
        /*5762*/ 	.byte	0x0f
	.zero		1


	//   ....[33]....
        /*5764*/ 	.word	0x00006760
        /*5768*/ 	.word	0x000000ff
        /*576c*/ 	.word	0x00000000
        /*5770*/ 	.short	0x010a
        /*5772*/ 	.byte	0x0f
	.zero		1


	//   ....[34]....
        /*5774*/ 	.word	0x0000b410
        /*5778*/ 	.word	0x00000003
        /*577c*/ 	.word	0x00000000
        /*5780*/ 	.short	0x0101
        /*5782*/ 	.byte	0x3f
	.zero		1


	//   ....[35]....
        /*5784*/ 	.word	0x0000ef20
        /*5788*/ 	.word	0x00000000
        /*578c*/ 	.word	0x00000000
        /*5790*/ 	.short	0x0101
        /*5792*/ 	.byte	0x3f
	.zero		1


	//   ....[36]....
        /*5794*/ 	.word	0x00022ab0
        /*5798*/ 	.word	0x0000000c
        /*579c*/ 	.word	0x00000070
        /*57a0*/ 	.short	0x010a
        /*57a2*/ 	.byte	0x3f
	.zero		1


	//   ....[37]....
        /*57a4*/ 	.word	0x00022e30
        /*57a8*/ 	.word	0x00000002
        /*57ac*/ 	.word	0x000000f8
        /*57b0*/ 	.short	0x0101
        /*57b2*/ 	.byte	0x3f
	.zero		1


	//   ....[38]....
        /*57b4*/ 	.word	0x000235f0
        /*57b8*/ 	.word	0x00000003
        /*57bc*/ 	.word	0x00000000
        /*57c0*/ 	.short	0x010a
        /*57c2*/ 	.byte	0x3f
	.zero		1


	//   ....[39]....
        /*57c4*/ 	.word	0x00023680
        /*57c8*/ 	.word	0x00000003
        /*57cc*/ 	.word	0x00000000
        /*57d0*/ 	.short	0x010a
        /*57d2*/ 	.byte	0x3f
	.zero		1


	//   ....[40]....
        /*57d4*/ 	.word	0x00023710
        /*57d8*/ 	.word	0x00000003
        /*57dc*/ 	.word	0x00000000
        /*57e0*/ 	.short	0x010a
        /*57e2*/ 	.byte	0x3f
	.zero		1


	//   ....[41]....
        /*57e4*/ 	.word	0x000237a0
        /*57e8*/ 	.word	0x00000003
        /*57ec*/ 	.word	0x00000000
        /*57f0*/ 	.short	0x010a
        /*57f2*/ 	.byte	0x3f
	.zero		1


	//   ....[42]....
        /*57f4*/ 	.word	0x00023830
        /*57f8*/ 	.word	0x00000003
        /*57fc*/ 	.word	0x00000000
        /*5800*/ 	.short	0x010a
        /*5802*/ 	.byte	0x3f
	.zero		1


	//   ....[43]....
        /*5804*/ 	.word	0x000238c0
        /*5808*/ 	.word	0x00000003
        /*580c*/ 	.word	0x00000000
        /*5810*/ 	.short	0x010a
        /*5812*/ 	.byte	0x3f
	.zero		1


	//   ....[44]....
        /*5814*/ 	.word	0x00023950
        /*5818*/ 	.word	0x00000003
        /*581c*/ 	.word	0x00000000
        /*5820*/ 	.short	0x010a
        /*5822*/ 	.byte	0x3f
	.zero		1


	//   ....[45]....
        /*5824*/ 	.word	0x000239e0
        /*5828*/ 	.word	0x00000003
        /*582c*/ 	.word	0x00000000
        /*5830*/ 	.short	0x010a
        /*5832*/ 	.byte	0x3f
	.zero		1


	//   ....[46]....
        /*5834*/ 	.word	0x00023a70
        /*5838*/ 	.word	0x00000003
        /*583c*/ 	.word	0x00000000
        /*5840*/ 	.short	0x010a
        /*5842*/ 	.byte	0x3f
	.zero		1


	//   ....[47]....
        /*5844*/ 	.word	0x00023b00
        /*5848*/ 	.word	0x00000003
        /*584c*/ 	.word	0x00000000
        /*5850*/ 	.short	0x010a
        /*5852*/ 	.byte	0x3f
	.zero		1


	//   ....[48]....
        /*5854*/ 	.word	0x00023b90
        /*5858*/ 	.word	0x00000003
        /*585c*/ 	.word	0x00000000
        /*5860*/ 	.short	0x010a
        /*5862*/ 	.byte	0x3f
	.zero		1


	//   ....[49]....
        /*5864*/ 	.word	0x00023c20
        /*5868*/ 	.word	0x00000003
        /*586c*/ 	.word	0x00000000
        /*5870*/ 	.short	0x010a
        /*5872*/ 	.byte	0x3f
	.zero		1


	//   ....[50]....
        /*5874*/ 	.word	0x00023cb0
        /*5878*/ 	.word	0x00000003
        /*587c*/ 	.word	0x00000000
        /*5880*/ 	.short	0x010a
        /*5882*/ 	.byte	0x3f
	.zero		1


	//   ....[51]....
        /*5884*/ 	.word	0x00023d40
        /*5888*/ 	.word	0x00000003
        /*588c*/ 	.word	0x00000000
        /*5890*/ 	.short	0x010a
        /*5892*/ 	.byte	0x3f
	.zero		1


	//   ....[52]....
        /*5894*/ 	.word	0x00023db0
        /*5898*/ 	.word	0x00000003
        /*589c*/ 	.word	0x00000000
        /*58a0*/ 	.short	0x010a
        /*58a2*/ 	.byte	0x3f
	.zero		1


	//   ....[53]....
        /*58a4*/ 	.word	0x00023e20
        /*58a8*/ 	.word	0x00000000
        /*58ac*/ 	.word	0x00000000
        /*58b0*/ 	.short	0x010a
        /*58b2*/ 	.byte	0x3f
	.zero		1


	//   ....[54]....
        /*58b4*/ 	.word	0x00023f00
        /*58b8*/ 	.word	0x0000000c
        /*58bc*/ 	.word	0x00000070
        /*58c0*/ 	.short	0x010a
        /*58c2*/ 	.byte	0x3f
	.zero		1


	//   ....[55]....
        /*58c4*/ 	.word	0x00023fd0
        /*58c8*/ 	.word	0x00000003
        /*58cc*/ 	.word	0x00000000
        /*58d0*/ 	.short	0x010a
        /*58d2*/ 	.byte	0x3f
	.zero		1


	//   ....[56]....
        /*58d4*/ 	.word	0x00024020
        /*58d8*/ 	.word	0x00000003
        /*58dc*/ 	.word	0x00000000
        /*58e0*/ 	.short	0x010a
        /*58e2*/ 	.byte	0x3f
	.zero		1


	//   ....[57]....
        /*58e4*/ 	.word	0x00024070
        /*58e8*/ 	.word	0x00000003
        /*58ec*/ 	.word	0x00000000
        /*58f0*/ 	.short	0x010a
        /*58f2*/ 	.byte	0x3f
	.zero		1


	//   ....[58]....
        /*58f4*/ 	.word	0x000240c0
        /*58f8*/ 	.word	0x00000003
        /*58fc*/ 	.word	0x00000000
        /*5900*/ 	.short	0x010a
        /*5902*/ 	.byte	0x3f
	.zero		1


	//   ....[59]....
        /*5904*/ 	.word	0x00024110
        /*5908*/ 	.word	0x00000003
        /*590c*/ 	.word	0x00000000
        /*5910*/ 	.short	0x010a
        /*5912*/ 	.byte	0x3f
	.zero		1


	//   ....[60]....
        /*5914*/ 	.word	0x00024160
        /*5918*/ 	.word	0x00000003
        /*591c*/ 	.word	0x00000000
        /*5920*/ 	.short	0x010a
        /*5922*/ 	.byte	0x3f
	.zero		1


	//   ....[61]....
        /*5924*/ 	.word	0x000241b0
        /*5928*/ 	.word	0x00000003
        /*592c*/ 	.word	0x00000000
        /*5930*/ 	.short	0x010a
        /*5932*/ 	.byte	0x3f
	.zero		1


	//   ....[62]....
        /*5934*/ 	.word	0x00024200
        /*5938*/ 	.word	0x00000003
        /*593c*/ 	.word	0x00000000
        /*5940*/ 	.short	0x010a
        /*5942*/ 	.byte	0x3f
	.zero		1


	//   ....[63]....
        /*5944*/ 	.word	0x00024250
        /*5948*/ 	.word	0x00000003
        /*594c*/ 	.word	0x00000000
        /*5950*/ 	.short	0x010a
        /*5952*/ 	.byte	0x3f
	.zero		1


	//   ....[64]....
        /*5954*/ 	.word	0x000242a0
        /*5958*/ 	.word	0x00000003
        /*595c*/ 	.word	0x00000000
        /*5960*/ 	.short	0x010a
        /*5962*/ 	.byte	0x3f
	.zero		1


	//   ....[65]....
        /*5964*/ 	.word	0x000242f0
        /*5968*/ 	.word	0x00000003
        /*596c*/ 	.word	0x00000000
        /*5970*/ 	.short	0x010a
        /*5972*/ 	.byte	0x3f
	.zero		1


	//   ....[66]....
        /*5974*/ 	.word	0x00024340
        /*5978*/ 	.word	0x00000003
        /*597c*/ 	.word	0x00000000
        /*5980*/ 	.short	0x010a
        /*5982*/ 	.byte	0x3f
	.zero		1


	//   ....[67]....
        /*5984*/ 	.word	0x00024390
        /*5988*/ 	.word	0x00000003
        /*598c*/ 	.word	0x00000000
        /*5990*/ 	.short	0x010a
        /*5992*/ 	.byte	0x3f
	.zero		1


	//----- nvinfo : EIATTR_NUM_MBARRIERS
	.align		4
.L_30:
        /*5994*/ 	.byte	0x03, 0x38
        /*5996*/ 	.short	0x001e


	//----- nvinfo : EIATTR_EXIT_INSTR_OFFSETS
	.align		4
        /*5998*/ 	.byte	0x04, 0x1c
        /*599a*/ 	.short	(.L_32 - .L_31)


	//   ....[0]....
.L_31:
        /*599c*/ 	.word	0x00000b40


	//   ....[1]....
        /*59a0*/ 	.word	0x000013e0


	//   ....[2]....
        /*59a4*/ 	.word	0x000220c0


	//   ....[3]....
        /*59a8*/ 	.word	0x00022660


	//   ....[4]....
        /*59ac*/ 	.word	0x00023d90


	//----- nvinfo : EIATTR_MAX_THREADS
	.align		4
.L_32:
        /*59b0*/ 	.byte	0x04, 0x05
        /*59b2*/ 	.short	(.L_34 - .L_33)
.L_33:
        /*59b4*/ 	.word	0x00000180
        /*59b8*/ 	.word	0x00000001
        /*59bc*/ 	.word	0x00000001


	//----- nvinfo : EIATTR_CRS_STACK_SIZE
	.align		4
.L_34:
        /*59c0*/ 	.byte	0x04, 0x1e
        /*59c2*/ 	.short	(.L_36 - .L_35)
.L_35:
        /*59c4*/ 	.word	0x00000000


	//----- nvinfo : EIATTR_CBANK_PARAM_SIZE
	.align		4
.L_36:
        /*59c8*/ 	.byte	0x03, 0x19
        /*59ca*/ 	.short	0x0470


	//----- nvinfo : EIATTR_PARAM_CBANK
	.align		4
        /*59cc*/ 	.byte	0x04, 0x0a
        /*59ce*/ 	.short	(.L_38 - .L_37)
	.align		4
.L_37:
        /*59d0*/ 	.word	index@(.nv.constant0._ZN7cutlass13device_kernelINS_4gemm6kernel13GemmUniversalIN4cute5tupleIJiiiiEEENS1_10collective13CollectiveMmaINS1_37MainloopSm90TmaGmmaWarpSpecializedFP8ILi14ENS5_IJNS4_1CILi2EEESB_NSA_ILi1EEEEEENS1_35KernelTmaWarpSpecializedCooperativeEEENS5_IJNSA_ILi256EEESG_NSA_ILi32EEEEEENS_12float_e4m3_tENS5_IJlSC_lEEESJ_SK_NS4_8TiledMMAINS4_8MMA_AtomIJNS4_4SM904GMMA31MMA_64x256x32_F32E4M3E4M3_SS_TNILNSO_7ScaleInE1ELSQ_1EEEEEENS4_6LayoutINS5_IJSB_SC_SC_EEENS5_IJSC_NSA_ILi0EEESV_EEEEENS5_IJNS4_10UnderscoreESY_SY_EEEEENS4_23SM90_TMA_LOAD_MULTICASTENS4_14ComposedLayoutINS4_7SwizzleILi1ELi4ELi3EEENS4_18smem_ptr_flag_bitsILi8EEENST_INS5_IJNSA_ILi8EEESH_EEENS5_IJSH_SC_EEEEEEEvNS4_8identityES11_S1B_vS1C_EENS_8epilogue10collective6detail29Sm90TmaWarpSpecializedAdapterINS1F_15DefaultEpilogueISJ_SK_SK_NS1E_6thread17LinearCombinationISJ_Li1EffLNS1J_9ScaleType4KindE0ELNS_15FloatRoundStyleE2ESJ_EENS1_15EpilogueDefaultEEEEEvvEEEEvNT_6ParamsE)
        /*59d4*/ 	.short	0x0210
        /*59d6*/ 	.short	0x0470


	//----- nvinfo : EIATTR_SW_WAR
	.align		4
.L_38:
        /*59d8*/ 	.byte	0x04, 0x36
        /*59da*/ 	.short	(.L_40 - .L_39)
.L_39:
        /*59dc*/ 	.word	0x00000008
.L_40:


//--------------------- .nv.callgraph             --------------------------
	.section	.nv.callgraph,"",@"SHT_CUDA_CALLGRAPH"
	.align	4
	.sectionentsize	8
	.align		4
        /*0000*/ 	.word	0x00000000
	.align		4
        /*0004*/ 	.word	0xffffffff
	.align		4
        /*0008*/ 	.word	0x00000000
	.align		4
        /*000c*/ 	.word	0xfffffffe
	.align		4
        /*0010*/ 	.word	0x00000000
	.align		4
        /*0014*/ 	.word	0xfffffffd
	.align		4
        /*0018*/ 	.word	0x00000000
	.align		4
        /*001c*/ 	.word	0xfffffffc


//--------------------- .nv.constant4             --------------------------
	.section	.nv.constant4,"a",@progbits
	.align	8
	.align		8
.nv.constant4:
        /*0000*/ 	.dword	_ZN40_INTERNAL_3a124a6f_4_k_cu_cd049fa3_195224cuda3std3__45__cpo5beginE
	.align		8
        /*0008*/ 	.dword	_ZN40_INTERNAL_3a124a6f_4_k_cu_cd049fa3_195224cuda3std3__45__cpo3endE
	.align		8
        /*0010*/ 	.dword	_ZN40_INTERNAL_3a124a6f_4_k_cu_cd049fa3_195224cuda3std3__45__cpo6cbeginE
	.align		8
        /*0018*/ 	.dword	_ZN40_INTERNAL_3a124a6f_4_k_cu_cd049fa3_195224cuda3std3__45__cpo4cendE
	.align		8
        /*0020*/ 	.dword	_ZN40_INTERNAL_3a124a6f_4_k_cu_cd049fa3_195224cuda3std3__442_GLOBAL__N__3a124a6f_4_k_cu_cd049fa3_195226ignoreE
	.align		8
        /*0028*/ 	.dword	_ZN40_INTERNAL_3a124a6f_4_k_cu_cd049fa3_195224cuda3std3__419piecewise_constructE
	.align		8
        /*0030*/ 	.dword	_ZN40_INTERNAL_3a124a6f_4_k_cu_cd049fa3_195224cuda3std3__48in_placeE
	.align		8
        /*0038*/ 	.dword	_ZN40_INTERNAL_3a124a6f_4_k_cu_cd049fa3_195224cuda3std6ranges3__45__cpo4swapE
	.align		8
        /*0040*/ 	.dword	_ZN40_INTERNAL_3a124a6f_4_k_cu_cd049fa3_195224cuda3std6ranges3__45__cpo9iter_moveE
	.align		8
        /*0048*/ 	.dword	_ZN40_INTERNAL_3a124a6f_4_k_cu_cd049fa3_195224cute7productE
	.align		8
        /*0050*/ 	.dword	_ZN40_INTERNAL_3a124a6f_4_k_cu_cd049fa3_195224cute1_E


//--------------------- .text._ZN7cutlass13device_kernelINS_4gemm6kernel13GemmUniversalIN4cute5tupleIJiiiiEEENS1_10collective13CollectiveMmaINS1_37MainloopSm90TmaGmmaWarpSpecializedFP8ILi14ENS5_IJNS4_1CILi2EEESB_NSA_ILi1EEEEEENS1_35KernelTmaWarpSpecializedCooperativeEEENS5_IJNSA_ILi256EEESG_NSA_ILi32EEEEEENS_12float_e4m3_tENS5_IJlSC_lEEESJ_SK_NS4_8TiledMMAINS4_8MMA_AtomIJNS4_4SM904GMMA31MMA_64x256x32_F32E4M3E4M3_SS_TNILNSO_7ScaleInE1ELSQ_1EEEEEENS4_6LayoutINS5_IJSB_SC_SC_EEENS5_IJSC_NSA_ILi0EEESV_EEEEENS5_IJNS4_10UnderscoreESY_SY_EEEEENS4_23SM90_TMA_LOAD_MULTICASTENS4_14ComposedLayoutINS4_7SwizzleILi1ELi4ELi3EEENS4_18smem_ptr_flag_bitsILi8EEENST_INS5_IJNSA_ILi8EEESH_EEENS5_IJSH_SC_EEEEEEEvNS4_8identityES11_S1B_vS1C_EENS_8epilogue10collective6detail29Sm90TmaWarpSpecializedAdapterINS1F_15DefaultEpilogueISJ_SK_SK_NS1E_6thread17LinearCombinationISJ_Li1EffLNS1J_9ScaleType4KindE0ELNS_15FloatRoundStyleE2ESJ_EENS1_15EpilogueDefaultEEEEEvvEEEEvNT_6ParamsE --------------------------
	.section	.text._ZN7cutlass13device_kernelINS_4gemm6kernel13GemmUniversalIN4cute5tupleIJiiiiEEENS1_10collective13CollectiveMmaINS1_37MainloopSm90TmaGmmaWarpSpecializedFP8ILi14ENS5_IJNS4_1CILi2EEESB_NSA_ILi1EEEEEENS1_35KernelTmaWarpSpecializedCooperativeEEENS5_IJNSA_ILi256EEESG_NSA_ILi32EEEEEENS_12float_e4m3_tENS5_IJlSC_lEEESJ_SK_NS4_8TiledMMAINS4_8MMA_AtomIJNS4_4SM904GMMA31MMA_64x256x32_F32E4M3E4M3_SS_TNILNSO_7ScaleInE1ELSQ_1EEEEEENS4_6LayoutINS5_IJSB_SC_SC_EEENS5_IJSC_NSA_ILi0EEESV_EEEEENS5_IJNS4_10UnderscoreESY_SY_EEEEENS4_23SM90_TMA_LOAD_MULTICASTENS4_14ComposedLayoutINS4_7SwizzleILi1ELi4ELi3EEENS4_18smem_ptr_flag_bitsILi8EEENST_INS5_IJNSA_ILi8EEESH_EEENS5_IJSH_SC_EEEEEEEvNS4_8identityES11_S1B_vS1C_EENS_8epilogue10collective6detail29Sm90TmaWarpSpecializedAdapterINS1F_15DefaultEpilogueISJ_SK_SK_NS1E_6thread17LinearCombinationISJ_Li1EffLNS1J_9ScaleType4KindE0ELNS_15FloatRoundStyleE2ESJ_EENS1_15EpilogueDefaultEEEEEvvEEEEvNT_6ParamsE,"ax",@progbits
	.align	128
.text._ZN7cutlass13device_kernelINS_4gemm6kernel13GemmUniversalIN4cute5tupleIJiiiiEEENS1_10collective13CollectiveMmaINS1_37MainloopSm90TmaGmmaWarpSpecializedFP8ILi14ENS5_IJNS4_1CILi2EEESB_NSA_ILi1EEEEEENS1_35KernelTmaWarpSpecializedCooperativeEEENS5_IJNSA_ILi256EEESG_NSA_ILi32EEEEEENS_12float_e4m3_tENS5_IJlSC_lEEESJ_SK_NS4_8TiledMMAINS4_8MMA_AtomIJNS4_4SM904GMMA31MMA_64x256x32_F32E4M3E4M3_SS_TNILNSO_7ScaleInE1ELSQ_1EEEEEENS4_6LayoutINS5_IJSB_SC_SC_EEENS5_IJSC_NSA_ILi0EEESV_EEEEENS5_IJNS4_10UnderscoreESY_SY_EEEEENS4_23SM90_TMA_LOAD_MULTICASTENS4_14ComposedLayoutINS4_7SwizzleILi1ELi4ELi3EEENS4_18smem_ptr_flag_bitsILi8EEENST_INS5_IJNSA_ILi8EEESH_EEENS5_IJSH_SC_EEEEEEEvNS4_8identityES11_S1B_vS1C_EENS_8epilogue10collective6detail29Sm90TmaWarpSpecializedAdapterINS1F_15DefaultEpilogueISJ_SK_SK_NS1E_6thread17LinearCombinationISJ_Li1EffLNS1J_9ScaleType4KindE0ELNS_15FloatRoundStyleE2ESJ_EENS1_15EpilogueDefaultEEEEEvvEEEEvNT_6ParamsE:
        .type           _ZN7cutlass13device_kernelINS_4gemm6kernel13GemmUniversalIN4cute5tupleIJiiiiEEENS1_10collective13CollectiveMmaINS1_37MainloopSm90TmaGmmaWarpSpecializedFP8ILi14ENS5_IJNS4_1CILi2EEESB_NSA_ILi1EEEEEENS1_35KernelTmaWarpSpecializedCooperativeEEENS5_IJNSA_ILi256EEESG_NSA_ILi32EEEEEENS_12float_e4m3_tENS5_IJlSC_lEEESJ_SK_NS4_8TiledMMAINS4_8MMA_AtomIJNS4_4SM904GMMA31MMA_64x256x32_F32E4M3E4M3_SS_TNILNSO_7ScaleInE1ELSQ_1EEEEEENS4_6LayoutINS5_IJSB_SC_SC_EEENS5_IJSC_NSA_ILi0EEESV_EEEEENS5_IJNS4_10UnderscoreESY_SY_EEEEENS4_23SM90_TMA_LOAD_MULTICASTENS4_14ComposedLayoutINS4_7SwizzleILi1ELi4ELi3EEENS4_18smem_ptr_flag_bitsILi8EEENST_INS5_IJNSA_ILi8EEESH_EEENS5_IJSH_SC_EEEEEEEvNS4_8identityES11_S1B_vS1C_EENS_8epilogue10collective6detail29Sm90TmaWarpSpecializedAdapterINS1F_15DefaultEpilogueISJ_SK_SK_NS1E_6thread17LinearCombinationISJ_Li1EffLNS1J_9ScaleType4KindE0ELNS_15FloatRoundStyleE2ESJ_EENS1_15EpilogueDefaultEEEEEvvEEEEvNT_6ParamsE,@function
        .size           _ZN7cutlass13device_kernelINS_4gemm6kernel13GemmUniversalIN4cute5tupleIJiiiiEEENS1_10collective13CollectiveMmaINS1_37MainloopSm90TmaGmmaWarpSpecializedFP8ILi14ENS5_IJNS4_1CILi2EEESB_NSA_ILi1EEEEEENS1_35KernelTmaWarpSpecializedCooperativeEEENS5_IJNSA_ILi256EEESG_NSA_ILi32EEEEEENS_12float_e4m3_tENS5_IJlSC_lEEESJ_SK_NS4_8TiledMMAINS4_8MMA_AtomIJNS4_4SM904GMMA31MMA_64x256x32_F32E4M3E4M3_SS_TNILNSO_7ScaleInE1ELSQ_1EEEEEENS4_6LayoutINS5_IJSB_SC_SC_EEENS5_IJSC_NSA_ILi0EEESV_EEEEENS5_IJNS4_10UnderscoreESY_SY_EEEEENS4_23SM90_TMA_LOAD_MULTICASTENS4_14ComposedLayoutINS4_7SwizzleILi1ELi4ELi3EEENS4_18smem_ptr_flag_bitsILi8EEENST_INS5_IJNSA_ILi8EEESH_EEENS5_IJSH_SC_EEEEEEEvNS4_8identityES11_S1B_vS1C_EENS_8epilogue10collective6detail29Sm90TmaWarpSpecializedAdapterINS1F_15DefaultEpilogueISJ_SK_SK_NS1E_6thread17LinearCombinationISJ_Li1EffLNS1J_9ScaleType4KindE0ELNS_15FloatRoundStyleE2ESJ_EENS1_15EpilogueDefaultEEEEEvvEEEEvNT_6ParamsE,(.L_x_611 - _ZN7cutlass13device_kernelINS_4gemm6kernel13GemmUniversalIN4cute5tupleIJiiiiEEENS1_10collective13CollectiveMmaINS1_37MainloopSm90TmaGmmaWarpSpecializedFP8ILi14ENS5_IJNS4_1CILi2EEESB_NSA_ILi1EEEEEENS1_35KernelTmaWarpSpecializedCooperativeEEENS5_IJNSA_ILi256EEESG_NSA_ILi32EEEEEENS_12float_e4m3_tENS5_IJlSC_lEEESJ_SK_NS4_8TiledMMAINS4_8MMA_AtomIJNS4_4SM904GMMA31MMA_64x256x32_F32E4M3E4M3_SS_TNILNSO_7ScaleInE1ELSQ_1EEEEEENS4_6LayoutINS5_IJSB_SC_SC_EEENS5_IJSC_NSA_ILi0EEESV_EEEEENS5_IJNS4_10UnderscoreESY_SY_EEEEENS4_23SM90_TMA_LOAD_MULTICASTENS4_14ComposedLayoutINS4_7SwizzleILi1ELi4ELi3EEENS4_18smem_ptr_flag_bitsILi8EEENST_INS5_IJNSA_ILi8EEESH_EEENS5_IJSH_SC_EEEEEEEvNS4_8identityES11_S1B_vS1C_EENS_8epilogue10collective6detail29Sm90TmaWarpSpecializedAdapterINS1F_15DefaultEpilogueISJ_SK_SK_NS1E_6thread17LinearCombinationISJ_Li1EffLNS1J_9ScaleType4KindE0ELNS_15FloatRoundStyleE2ESJ_EENS1_15EpilogueDefaultEEEEEvvEEEEvNT_6ParamsE)
        .other          _ZN7cutlass13device_kernelINS_4gemm6kernel13GemmUniversalIN4cute5tupleIJiiiiEEENS1_10collective13CollectiveMmaINS1_37MainloopSm90TmaGmmaWarpSpecializedFP8ILi14ENS5_IJNS4_1CILi2EEESB_NSA_ILi1EEEEEENS1_35KernelTmaWarpSpecializedCooperativeEEENS5_IJNSA_ILi256EEESG_NSA_ILi32EEEEEENS_12float_e4m3_tENS5_IJlSC_lEEESJ_SK_NS4_8TiledMMAINS4_8MMA_AtomIJNS4_4SM904GMMA31MMA_64x256x32_F32E4M3E4M3_SS_TNILNSO_7ScaleInE1ELSQ_1EEEEEENS4_6LayoutINS5_IJSB_SC_SC_EEENS5_IJSC_NSA_ILi0EEESV_EEEEENS5_IJNS4_10UnderscoreESY_SY_EEEEENS4_23SM90_TMA_LOAD_MULTICASTENS4_14ComposedLayoutINS4_7SwizzleILi1ELi4ELi3EEENS4_18smem_ptr_flag_bitsILi8EEENST_INS5_IJNSA_ILi8EEESH_EEENS5_IJSH_SC_EEEEEEEvNS4_8identityES11_S1B_vS1C_EENS_8epilogue10collective6detail29Sm90TmaWarpSpecializedAdapterINS1F_15DefaultEpilogueISJ_SK_SK_NS1E_6thread17LinearCombinationISJ_Li1EffLNS1J_9ScaleType4KindE0ELNS_15FloatRoundStyleE2ESJ_EENS1_15EpilogueDefaultEEEEEvvEEEEvNT_6ParamsE,@"STO_CUDA_ENTRY STV_DEFAULT"
_ZN7cutlass13device_kernelINS_4gemm6kernel13GemmUniversalIN4cute5tupleIJiiiiEEENS1_10collective13CollectiveMmaINS1_37MainloopSm90TmaGmmaWarpSpecializedFP8ILi14ENS5_IJNS4_1CILi2EEESB_NSA_ILi1EEEEEENS1_35KernelTmaWarpSpecializedCooperativeEEENS5_IJNSA_ILi256EEESG_NSA_ILi32EEEEEENS_12float_e4m3_tENS5_IJlSC_lEEESJ_SK_NS4_8TiledMMAINS4_8MMA_AtomIJNS4_4SM904GMMA31MMA_64x256x32_F32E4M3E4M3_SS_TNILNSO_7ScaleInE1ELSQ_1EEEEEENS4_6LayoutINS5_IJSB_SC_SC_EEENS5_IJSC_NSA_ILi0EEESV_EEEEENS5_IJNS4_10UnderscoreESY_SY_EEEEENS4_23SM90_TMA_LOAD_MULTICASTENS4_14ComposedLayoutINS4_7SwizzleILi1ELi4ELi3EEENS4_18smem_ptr_flag_bitsILi8EEENST_INS5_IJNSA_ILi8EEESH_EEENS5_IJSH_SC_EEEEEEEvNS4_8identityES11_S1B_vS1C_EENS_8epilogue10collective6detail29Sm90TmaWarpSpecializedAdapterINS1F_15DefaultEpilogueISJ_SK_SK_NS1E_6thread17LinearCombinationISJ_Li1EffLNS1J_9ScaleType4KindE0ELNS_15FloatRoundStyleE2ESJ_EENS1_15EpilogueDefaultEEEEEvvEEEEvNT_6ParamsE:
[----:B------:R-:W0:Y:S02]  /*0000*/  LDC R1, c[0x0][0x28] ;  /* 0x00000a00ff017b82 */ /* 0x000e240000000800 */
[----:B0-----:R-:W-:Y:S01]  /*0010*/  VIADD R1, R1, 0xfffff988 ;  /* 0xfffff98801017836 */ /* 0x001fe20000000000 */
[----:B------:R-:W0:Y:S01]  /*0020*/  S2R R4, SR_TID.X ;  /* 0x0000000000047919 */ /* 0x000e220000002100 */
[----:B------:R-:W-:Y:S01]  /*0030*/  ELECT P0, URZ, PT ;  /* 0x00000000003f782f */ /* 0x000fe20003800000 */
[----:B------:R-:W-:Y:S01]  /*0040*/  BSSY B0, `(.L_x_0) ;  /* 0x0000015000007945 */ /* 0x000fe20003800000 */
[--C-:B0-----:R-:W-:Y:S02]  /*0050*/  SHF.R.U32.HI R0, RZ, 0x5, R4.reuse ;  /* 0x00000005ff007819 */ /* 0x101fe40000011604 */
[----:B------:R-:W-:-:S03]  /*0060*/  SHF.R.U32.HI R2, RZ, 0x7, R4 ;  /* 0x00000007ff027819 */ /* 0x000fc60000011604 */
[----:B------:R-:W0:Y:S04]  /*0070*/  SHFL.IDX PT, R3, R0, RZ, 0x1f ;  /* 0x00001fff00037589 */ /* 0x000e2800000e0000 */
[----:B------:R-:W1:Y:S01]  /*0080*/  SHFL.IDX PT, R2, R2, RZ, 0x1f ;  /* 0x00001fff02027589 */ /* 0x000e6200000e0000 */
[----:B0-----:R-:W-:Y:S02]  /*0090*/  R2UR UR4, R3 ;  /* 0x00000000030472ca */ /* 0x001fe400000e0000 */
[----:B-1----:R-:W-:-:S11]  /*00a0*/  R2UR UR6, R2 ;  /* 0x00000000020672ca */ /* 0x002fd600000e0000 */
[----:B------:R-:W-:Y:S02]  /*00b0*/  USHF.R.S32.HI UR5, URZ, 0x1f, UR4 ;  /* 0x0000001f3f057899 */ /* 0x000fe40008011404 */
[----:B------:R-:W-:Y:S02]  /*00c0*/  ISETP.NE.OR P0, PT, RZ, UR4, !P0 ;  /* 0x00000004ff007c0c */ /* 0x000fe4000c705670 */
[----:B------:R-:W-:-:S04]  /*00d0*/  ULEA.HI UR5, UR5, UR4, URZ, 0x2 ;  /* 0x0000000405057291 */ /* 0x000fc8000f8f103f */
[----:B------:R-:W-:-:S04]  /*00e0*/  ULOP3.LUT UR5, UR5, 0xfffffffc, URZ, 0xc0, !UPT ;  /* 0xfffffffc05057892 */ /* 0x000fc8000f8ec03f */
[----:B------:R-:W-:-:S03]  /*00f0*/  UIADD3 UR8, UR4, -UR5, URZ ;  /* 0x8000000504087290 */ /* 0x000fc6000fffe03f */
[----:B------:R-:W-:Y:S09]  /*0100*/  @P0 BRA `(.L_x_1) ;  /* 0x0000000000200947 */ /* 0x000ff20003800000 */
[----:B------:R-:W-:Y:S02]  /*0110*/  ULDC.64 UR4, c[0x0][0x198] ;  /* 0x0000660000047ab9 */ /* 0x000fe40000000a00 */
[----:B------:R-:W-:Y:S02]  /*0120*/  UIADD3 UR10, UP0, UR4, 0xf0, URZ ;  /* 0x000000f0040a7890 */ /* 0x000fe4000ff1e03f */
[----:B------:R-:W-:Y:S02]  /*0130*/  UIADD3 UR4, UP1, UR4, 0x1f0, URZ ;  /* 0x000001f004047890 */ /* 0x000fe4000ff3e03f */
[----:B------:R-:W-:Y:S02]  /*0140*/  UIADD3.X UR11, URZ, UR5, URZ, UP0, !UPT ;  /* 0x000000053f0b7290 */ /* 0x000fe400087fe43f */
[----:B------:R-:W-:-:S07]  /*0150*/  UIADD3.X UR5, URZ, UR5, URZ, UP1, !UPT ;  /* 0x000000053f057290 */ /* 0x000fce0008ffe43f */
[----:B------:R0:W-:Y:S02]  /*0160*/  UTMACCTL.PF [UR10] ;  /* 0x000000000a0079b9 */ /* 0x0001e40008040000 */
[----:B------:R0:W-:Y:S02]  /*0170*/  UTMACCTL.PF [UR4] ;  /* 0x00000000040079b9 */ /* 0x0001e40008040000 */
[----:B0-----:R-:W-:Y:S01]  /*0180*/  NOP ;  /* 0x0000000000007918 */ /* 0x001fe20000000000 */
.L_x_1:
[----:B------:R-:W-:Y:S05]  /*0190*/  BSYNC B0 ;  /* 0x0000000000007941 */ /* 0x000fea0003800000 */
.L_x_0:
[----:B------:R-:W0:Y:S01]  /*01a0*/  SHFL.IDX PT, R3, R0, RZ, 0x1f ;  /* 0x00001fff00037589 */ /* 0x000e2200000e0000 */
[----:B------:R-:W-:Y:S01]  /*01b0*/  UISETP.NE.AND UP0, UPT, UR8, 0x3, UPT ;  /* 0x000000030800788c */ /* 0x000fe2000bf05270 */
[----:B------:R-:W-:Y:S01]  /*01c0*/  ISETP.NE.AND P1, PT, RZ, UR6, PT ;  /* 0x00000006ff007c0c */ /* 0x000fe2000bf25270 */
[----:B------:R-:W-:Y:S02]  /*01d0*/  UIADD3 UR10, UR6, -0x1, URZ ;  /* 0xffffffff060a7890 */ /* 0x000fe4000fffe03f */
[----:B------:R-:W-:Y:S02]  /*01e0*/  UISETP.EQ.OR UP0, UPT, UR8, URZ, !UP0 ;  /* 0x0000003f0800728c */ /* 0x000fe4000c702670 */
[----:B------:R-:W-:Y:S02]  /*01f0*/  UISETP.GE.U32.AND UP1, UPT, UR10, 0x2, UPT ;  /* 0x000000020a00788c */ /* 0x000fe4000bf26070 */
[----:B------:R-:W-:-:S04]  /*0200*/  UISETP.EQ.AND UP0, UPT, UR6, URZ, UP0 ;  /* 0x0000003f0600728c */ /* 0x000fc80008702270 */
[----:B------:R-:W-:-:S04]  /*0210*/  USEL UR13, URZ, 0x1, !UP0 ;  /* 0x000000013f0d7887 */ /* 0x000fc8000c000000 */
[----:B------:R-:W-:Y:S01]  /*0220*/  USEL UR13, UR13, 0x2, UP1 ;  /* 0x000000020d0d7887 */ /* 0x000fe20008800000 */
[----:B0-----:R-:W-:-:S13]  /*0230*/  ISETP.NE.AND P0, PT, R3, RZ, PT ;  /* 0x000000ff0300720c */ /* 0x001fda0003f05270 */
[----:B------:R-:W-:Y:S05]  /*0240*/  @P0 BRA `(.L_x_2) ;  /* 0x0000000000b40947 */ /* 0x000fea0003800000 */
[----:B------:R-:W-:Y:S01]  /*0250*/  ELECT P0, URZ, PT ;  /* 0x00000000003f782f */ /* 0x000fe20003800000 */
[----:B------:R-:W-:-:S12]  /*0260*/  BSSY B0, `(.L_x_2) ;  /* 0x000002b000007945 */ /* 0x000fd80003800000 */
[----:B------:R-:W-:Y:S05]  /*0270*/  @!P0 BRA `(.L_x_3) ;  /* 0x0000000000a48947 */ /* 0x000fea0003800000 */
[----:B------:R-:W0:Y:S01]  /*0280*/  S2UR UR9, SR_CgaCtaId ;  /* 0x00000000000979c3 */ /* 0x000e220000008800 */
[----:B------:R-:W-:Y:S01]  /*0290*/  UMOV UR4, 0x400 ;  /* 0x0000040000047882 */ /* 0x000fe20000000000 */
[----:B------:R-:W-:Y:S01]  /*02a0*/  UMOV UR5, 0x1 ;  /* 0x0000000100057882 */ /* 0x000fe20000000000 */
[----:B------:R-:W-:Y:S02]  /*02b0*/  UMOV UR6, 0x6 ;  /* 0x0000000600067882 */ /* 0x000fe40000000000 */
[----:B------:R-:W-:-:S04]  /*02c0*/  UIADD3 UR6, -UR6, 0x100000, URZ ;  /* 0x0010000006067890 */ /* 0x000fc8000fffe13f */
[----:B------:R-:W-:Y:S02]  /*02d0*/  USHF.L.U32 UR7, UR6, 0xb, URZ ;  /* 0x0000000b06077899 */ /* 0x000fe4000800063f */
[----:B------:R-:W-:Y:S02]  /*02e0*/  USHF.L.U32 UR6, UR6, 0x1, URZ ;  /* 0x0000000106067899 */ /* 0x000fe4000800063f */
[----:B0-----:R-:W-:Y:S02]  /*02f0*/  ULEA UR9, UR9, UR4, 0x18 ;  /* 0x0000000409097291 */ /* 0x001fe4000f8ec03f */
[----:B------:R-:W-:-:S04]  /*0300*/  UIADD3 UR4, -UR5, 0x100000, URZ ;  /* 0x0010000005047890 */ /* 0x000fc8000fffe13f */
[----:B------:R-:W-:Y:S02]  /*0310*/  USHF.L.U32 UR5, UR4, 0xb, URZ ;  /* 0x0000000b04057899 */ /* 0x000fe4000800063f */
[----:B------:R-:W-:Y:S01]  /*0320*/  USHF.L.U32 UR4, UR4, 0x1, URZ ;  /* 0x0000000104047899 */ /* 0x000fe2000800063f */
[----:B------:R-:W0:Y:S11]  /*0330*/  FENCE.VIEW.ASYNC.S ;  /* 0x00000000000073c6 */ /* 0x000e360000000000 */
[----:B0-----:R0:W1:Y:S01]  /*0340*/  SYNCS.EXCH.64 URZ, [UR9], UR4 ;  /* 0x00000004093f75b2 */ /* 0x0010620008000100 */
[----:B------:R0:W2:Y:S01]  /*0350*/  SYNCS.EXCH.64 URZ, [UR9+0x70], UR6 ;  /* 0x00007006093f75b2 */ /* 0x0000a20008000100 */
[----:B------:R0:W3:Y:S01]  /*0360*/  SYNCS.EXCH.64 URZ, [UR9+0x8], UR4 ;  /* 0x00000804093f75b2 */ /* 0x0000e20008000100 */
[----:B------:R0:W4:Y:S01]  /*0370*/  SYNCS.EXCH.64 URZ, [UR9+0x78], UR6 ;  /* 0x00007806093f75b2 */ /* 0x0001220008000100 */
[----:B------:R0:W0:Y:S01]  /*0380*/  SYNCS.EXCH.64 URZ, [UR9+0x10], UR4 ;  /* 0x00001004093f75b2 */ /* 0x0000220008000100 */
        /* <DEDUP_REMOVED lines=23> */
[----:B-1234-:R-:W-:Y:S01]  /*0500*/  NOP ;  /* 0x0000000000007918 */ /* 0x01efe20000000000 */
.L_x_3:
[----:B0-----:R-:W-:Y:S05]  /*0510*/  BSYNC B0 ;  /* 0x0000000000007941 */ /* 0x001fea0003800000 */
.L_x_2:
[----:B------:R-:W-:Y:S01]  /*0520*/  SHF.R.S32.HI R2, RZ, 0x1f, R4 ;  /* 0x0000001fff027819 */ /* 0x000fe20000011404 */
[----:B------:R-:W0:Y:S01]  /*0530*/  SHFL.IDX PT, R0, R0, RZ, 0x1f ;  /* 0x00001fff00007589 */ /* 0x000e2200000e0000 */
[----:B------:R-:W1:Y:S01]  /*0540*/  S2UR UR9, SR_CTAID.X ;  /* 0x00000000000979c3 */ /* 0x000e620000002500 */
[----:B------:R-:W-:Y:S02]  /*0550*/  ELECT P0, URZ, PT ;  /* 0x00000000003f782f */ /* 0x000fe40003800000 */
[----:B------:R-:W-:Y:S01]  /*0560*/  LEA.HI R2, R2, R4, RZ, 0x7 ;  /* 0x0000000402027211 */ /* 0x000fe200078f38ff */
[----:B------:R-:W-:Y:S01]  /*0570*/  ULDC UR4, c[0x0][0x150] ;  /* 0x0000540000047ab9 */ /* 0x000fe20000000800 */
[----:B------:R-:W-:Y:S01]  /*0580*/  SHF.R.S32.HI R6, RZ, 0x1f, R3 ;  /* 0x0000001fff067819 */ /* 0x000fe20000011403 */
[----:B------:R-:W-:Y:S01]  /*0590*/  NOP ;  /* 0x0000000000007918 */ /* 0x000fe20000000000 */
[----:B------:R-:W-:Y:S01]  /*05a0*/  LOP3.LUT R2, R2, 0xffffff80, RZ, 0xc0, !PT ;  /* 0xffffff8002027812 */ /* 0x000fe200078ec0ff */
[----:B------:R-:W-:Y:S01]  /*05b0*/  NOP ;  /* 0x0000000000007918 */ /* 0x000fe20000000000 */
[----:B------:R-:W-:Y:S01]  /*05c0*/  LEA.HI R6, R6, R3, RZ, 0x2 ;  /* 0x0000000306067211 */ /* 0x000fe200078f10ff */
[----:B------:R-:W2:Y:S02]  /*05d0*/  LDC R8, c[0x0][0x144] ;  /* 0x00005100ff087b82 */ /* 0x000ea40000000800 */
[----:B------:R-:W-:Y:S01]  /*05e0*/  IMAD.IADD R4, R4, 0x1, -R2 ;  /* 0x0000000104047824 */ /* 0x000fe200078e0a02 */
[----:B------:R-:W-:Y:S01]  /*05f0*/  LOP3.LUT R6, R6, 0x3ffffffc, RZ, 0xc0, !PT ;  /* 0x3ffffffc06067812 */ /* 0x000fe200078ec0ff */
[----:B------:R-:W3:Y:S03]  /*0600*/  S2R R2, SR_CTAID.Y ;  /* 0x0000000000027919 */ /* 0x000ee60000002600 */
[----:B------:R-:W-:Y:S01]  /*0610*/  SHF.R.S32.HI R5, RZ, 0x1f, R4 ;  /* 0x0000001fff057819 */ /* 0x000fe20000011404 */
[----:B------:R-:W-:Y:S01]  /*0620*/  IMAD.IADD R6, R3, 0x1, -R6 ;  /* 0x0000000103067824 */ /* 0x000fe200078e0a06 */
[----:B------:R-:W4:Y:S02]  /*0630*/  LDC R13, c[0x0][0x148] ;  /* 0x00005200ff0d7b82 */ /* 0x000f240000000800 */
[----:B------:R-:W-:-:S02]  /*0640*/  LEA.HI R5, R5, R4, RZ, 0x3 ;  /* 0x0000000405057211 */ /* 0x000fc400078f18ff */
[----:B0-----:R-:W-:Y:S02]  /*0650*/  ISETP.NE.OR P0, PT, R0, RZ, !P0 ;  /* 0x000000ff0000720c */ /* 0x001fe40004705670 */
[--C-:B------:R-:W-:Y:S02]  /*0660*/  SHF.R.S32.HI R0, RZ, 0x3, R5.reuse ;  /* 0x00000003ff007819 */ /* 0x100fe40000011405 */
[----:B------:R-:W-:Y:S02]  /*0670*/  SHF.R.S32.HI R5, RZ, 0x1f, R5 ;  /* 0x0000001fff057819 */ /* 0x000fe40000011405 */
[----:B-1----:R-:W-:Y:S02]  /*0680*/  I2FP.F32.U32 R7, UR9 ;  /* 0x0000000900077c45 */ /* 0x002fe40008201000 */
[----:B------:R-:W-:-:S03]  /*0690*/  LEA.HI R5, R5, R0, RZ, 0x2 ;  /* 0x0000000005057211 */ /* 0x000fc600078f10ff */
[----:B------:R-:W-:Y:S01]  /*06a0*/  FMUL R7, R7, UR4 ;  /* 0x0000000407077c20 */ /* 0x000fe20008400000 */
[----:B------:R-:W-:Y:S01]  /*06b0*/  LOP3.LUT R5, R5, 0xfffffffc, RZ, 0xc0, !PT ;  /* 0xfffffffc05057812 */ /* 0x000fe200078ec0ff */
[----:B------:R-:W-:Y:S01]  /*06c0*/  VOTEU.ALL UP0, P0 ;  /* 0x00000000003f7886 */ /* 0x000fe20000000000 */
[----:B------:R-:W-:Y:S01]  /*06d0*/  ULDC UR4, c[0x0][0x154] ;  /* 0x0000550000047ab9 */ /* 0x000fe20000000800 */
[----:B------:R-:W-:Y:S02]  /*06e0*/  VOTEU.ALL UP1, P0 ;  /* 0x00000000003f7886 */ /* 0x000fe40000020000 */
[----:B------:R-:W0:Y:S01]  /*06f0*/  F2I.U32.TRUNC.NTZ R7, R7 ;  /* 0x0000000700077305 */ /* 0x000e22000020f000 */
[----:B------:R-:W-:Y:S01]  /*0700*/  IMAD.IADD R5, R0, 0x1, -R5 ;  /* 0x0000000100057824 */ /* 0x000fe200078e0a05 */
[----:B------:R-:W1:Y:S01]  /*0710*/  @!UP0 S2UR UR7, SR_CgaCtaId ;  /* 0x00000000000789c3 */ /* 0x000e620000008800 */
[----:B------:R-:W-:Y:S02]  /*0720*/  @!UP0 UMOV UR6, 0x400 ;  /* 0x0000040000068882 */ /* 0x000fe40000000000 */
[----:B------:R-:W-:Y:S01]  /*0730*/  IMAD R5, R6, 0x4, R5 ;  /* 0x0000000406057824 */ /* 0x000fe200078e0205 */
[----:B---3--:R-:W-:-:S04]  /*0740*/  I2FP.F32.U32 R6, R2 ;  /* 0x0000000200067245 */ /* 0x008fc80000201000 */
[----:B------:R-:W-:Y:S01]  /*0750*/  LEA.HI R0, R5, R5, RZ, 0x1 ;  /* 0x0000000505007211 */ /* 0x000fe200078f08ff */
[----:B------:R-:W-:Y:S01]  /*0760*/  FMUL R6, R6, UR4 ;  /* 0x0000000406067c20 */ /* 0x000fe20008400000 */
[----:B------:R-:W-:Y:S02]  /*0770*/  UMOV UR4, 0x20 ;  /* 0x0000002000047882 */ /* 0x000fe40000000000 */
[----:B------:R-:W-:Y:S01]  /*0780*/  LOP3.LUT R0, R0, 0xfffffffe, RZ, 0xc0, !PT ;  /* 0xfffffffe00007812 */ /* 0x000fe200078ec0ff */
[----:B0-----:R-:W-:Y:S01]  /*0790*/  IMAD.MOV R11, RZ, RZ, -R7 ;  /* 0x000000ffff0b7224 */ /* 0x001fe200078e0a07 */
[----:B------:R-:W-:-:S04]  /*07a0*/  @!UP0 UIADD3 UR4, -UR4, 0x100000, URZ ;  /* 0x0010000004048890 */ /* 0x000fc8000fffe13f */
[----:B------:R-:W-:Y:S02]  /*07b0*/  @!UP0 USHF.L.U32 UR5, UR4, 0xb, URZ ;  /* 0x0000000b04058899 */ /* 0x000fe4000800063f */
[----:B------:R-:W-:Y:S01]  /*07c0*/  @!UP0 USHF.L.U32 UR4, UR4, 0x1, URZ ;  /* 0x0000000104048899 */ /* 0x000fe2000800063f */
[----:B------:R-:W0:Y:S01]  /*07d0*/  F2I.U32.TRUNC.NTZ R6, R6 ;  /* 0x0000000600067305 */ /* 0x000e22000020f000 */
[----:B------:R-:W3:Y:S01]  /*07e0*/  LDC R7, c[0x0][0x140] ;  /* 0x00005000ff077b82 */ /* 0x000ee20000000800 */
[----:B--2---:R-:W-:Y:S02]  /*07f0*/  IMAD R11, R8, R11, UR9 ;  /* 0x00000009080b7e24 */ /* 0x004fe4000f8e020b */
[----:B------:R-:W-:-:S05]  /*0800*/  IMAD.IADD R0, R5, 0x1, -R0 ;  /* 0x0000000105007824 */ /* 0x000fca00078e0a00 */
[----:B------:R-:W-:Y:S01]  /*0810*/  ISETP.NE.AND P2, PT, R0, R11, PT ;  /* 0x0000000b0000720c */ /* 0x000fe20003f45270 */
[C---:B------:R-:W-:Y:S01]  /*0820*/  IMAD.SHL.U32 R0, R5.reuse, 0x4, RZ ;  /* 0x0000000405007824 */ /* 0x040fe200078e00ff */
[----:B-1----:R-:W-:Y:S01]  /*0830*/  @!UP0 ULEA UR6, UR7, UR6, 0x18 ;  /* 0x0000000607068291 */ /* 0x002fe2000f8ec03f */
[----:B------:R-:W-:Y:S01]  /*0840*/  VOTEU.ALL UP0, P0 ;  /* 0x00000000003f7886 */ /* 0x000fe20000000000 */
[----:B------:R-:W-:Y:S01]  /*0850*/  LOP3.LUT P0, RZ, R4, 0x7, RZ, 0xc0, !PT ;  /* 0x0000000704ff7812 */ /* 0x000fe2000780c0ff */
[----:B0-----:R-:W-:Y:S01]  /*0860*/  IMAD.MOV R12, RZ, RZ, -R6 ;  /* 0x000000ffff0c7224 */ /* 0x001fe200078e0a06 */
[----:B------:R-:W-:-:S03]  /*0870*/  LOP3.LUT R9, R5, 0xc, R0, 0x78, !PT ;  /* 0x0000000c05097812 */ /* 0x000fc600078e7800 */
[----:B----4-:R-:W-:Y:S01]  /*0880*/  IMAD R5, R13, R12, R2 ;  /* 0x0000000c0d057224 */ /* 0x010fe200078e0202 */
[C---:B------:R-:W-:Y:S01]  /*0890*/  ISETP.LT.U32.AND P0, PT, R9.reuse, 0x4, !P0 ;  /* 0x000000040900780c */ /* 0x040fe20004701070 */
[----:B------:R0:W-:Y:S02]  /*08a0*/  STL [R1+0x45c], R9 ;  /* 0x00045c0901007387 */ /* 0x0001e40000100800 */
[----:B------:R-:W-:Y:S02]  /*08b0*/  @P2 LEA.HI R0, R9, R9, RZ, 0x1 ;  /* 0x0000000909002211 */ /* 0x000fe400078f08ff */
[----:B------:R-:W1:Y:S02]  /*08c0*/  FENCE.VIEW.ASYNC.S ;  /* 0x00000000000073c6 */ /* 0x000e640000000000 */
[----:B-1----:R0:W1:Y:S01]  /*08d0*/  @!UP0 SYNCS.EXCH.64 URZ, [UR6+0xf0], UR4 ;  /* 0x0000f004063f85b2 */ /* 0x0020620008000100 */
[----:B---3--:R-:W-:Y:S02]  /*08e0*/  ISETP.EQ.U32.AND P5, PT, R7, 0x1, PT ;  /* 0x000000010700780c */ /* 0x008fe40003fa2070 */
[----:B------:R-:W-:-:S04]  /*08f0*/  @P2 SHF.R.S32.HI R0, RZ, 0x1, R0 ;  /* 0x00000001ff002819 */ /* 0x000fc80000011400 */
[----:B------:R-:W-:Y:S01]  /*0900*/  @P2 ISETP.NE.AND P3, PT, R0, R5, PT ;  /* 0x000000050000220c */ /* 0x000fe20003f65270 */
[----:B------:R-:W-:Y:S01]  /*0910*/  IMAD.MOV.U32 R0, RZ, RZ, 0x1 ;  /* 0x00000001ff007424 */ /* 0x000fe200078e00ff */
[----:B------:R-:W-:Y:S02]  /*0920*/  SEL R5, RZ, 0x1, !P0 ;  /* 0x00000001ff057807 */ /* 0x000fe40004000000 */
[----:B------:R-:W-:-:S04]  /*0930*/  @P2 SEL R0, RZ, 0x1, P3 ;  /* 0x00000001ff002807 */ /* 0x000fc80001800000 */
[----:B------:R-:W-:Y:S01]  /*0940*/  LOP3.LUT R0, R0, R5, RZ, 0xc0, !PT ;  /* 0x0000000500007212 */ /* 0x000fe200078ec0ff */
[----:B------:R0:W2:Y:S01]  /*0950*/  @!UP1 SYNCS.EXCH.64 URZ, [UR6+0xf8], UR4 ;  /* 0x0000f804063f95b2 */ /* 0x0000a20008000100 */
[----:B------:R-:W-:-:S03]  /*0960*/  NOP ;  /* 0x0000000000007918 */ /* 0x000fc60000000000 */
[----:B------:R0:W-:Y:S01]  /*0970*/  STL [R1+0x458], R0 ;  /* 0x0004580001007387 */ /* 0x0001e20000100800 */
[----:B-1----:R-:W-:Y:S05]  /*0980*/  @!P5 BRA `(.L_x_4) ;  /* 0x000000000008d947 */ /* 0x002fea0003800000 */
[----:B--2---:R-:W-:Y:S01]  /*0990*/  UCGABAR_ARV ;  /* 0x00000000000079c7 */ /* 0x004fe20008000000 */
[----:B------:R-:W-:Y:S05]  /*09a0*/  BRA `(.L_x_5) ;  /* 0x0000000000047947 */ /* 0x000fea0003800000 */
.L_x_4:
[----:B--2---:R-:W-:Y:S01]  /*09b0*/  NOP ;  /* 0x0000000000007918 */ /* 0x004fe20000000000 */
.L_x_5:
[----:B0-----:R-:W0:Y:S01]  /*09c0*/  LDC R0, c[0x0][0x65c] ;  /* 0x00019700ff007b82 */ /* 0x001e220000000800 */
[----:B------:R-:W-:Y:S02]  /*09d0*/  IMAD.U32 R4, RZ, RZ, UR9 ;  /* 0x00000009ff047e24 */ /* 0x000fe4000f8e00ff */
[----:B------:R-:W-:Y:S01]  /*09e0*/  IMAD.MOV.U32 R5, RZ, RZ, RZ ;  /* 0x000000ffff057224 */ /* 0x000fe200078e00ff */
[----:B0-----:R-:W-:-:S13]  /*09f0*/  ISETP.NE.AND P4, PT, R0, 0x1, PT ;  /* 0x000000010000780c */ /* 0x001fda0003f85270 */
[----:B------:R-:W0:Y:S01]  /*0a00*/  @P4 LDC R7, c[0x0][0x10] ;  /* 0x00000400ff074b82 */ /* 0x000e220000000800 */
[----:B------:R-:W-:Y:S02]  /*0a10*/  @P4 IMAD.MOV.U32 R3, RZ, RZ, RZ ;  /* 0x000000ffff034224 */ /* 0x000fe400078e00ff */
[----:B------:R-:W-:-:S05]  /*0a20*/  @P4 IMAD.MOV.U32 R15, RZ, RZ, RZ ;  /* 0x000000ffff0f4224 */ /* 0x000fca00078e00ff */
[----:B------:R-:W1:Y:S01]  /*0a30*/  @!P4 LDC R9, c[0x0][0xc] ;  /* 0x00000300ff09cb82 */ /* 0x000e620000000800 */
[----:B0-----:R-:W-:-:S04]  /*0a40*/  @P4 IMAD.WIDE.U32 R6, R7, UR9, R2 ;  /* 0x0000000907064c25 */ /* 0x001fc8000f8e0002 */
[----:B------:R-:W-:Y:S02]  /*0a50*/  @P4 IMAD.MOV.U32 R8, RZ, RZ, R6 ;  /* 0x000000ffff084224 */ /* 0x000fe400078e0006 */
[----:B------:R-:W-:Y:S02]  /*0a60*/  @P4 IMAD.IADD R16, R7, 0x1, R15 ;  /* 0x0000000107104824 */ /* 0x000fe400078e020f */
[----:B-1----:R-:W-:-:S04]  /*0a70*/  @!P4 IMAD.WIDE.U32 R4, R2, R9, R4 ;  /* 0x000000090204c225 */ /* 0x002fc800078e0004 */
[----:B------:R-:W-:Y:S02]  /*0a80*/  @!P4 IMAD.MOV.U32 R8, RZ, RZ, R4 ;  /* 0x000000ffff08c224 */ /* 0x000fe400078e0004 */
[----:B------:R-:W-:-:S03]  /*0a90*/  @!P4 IMAD.MOV.U32 R16, RZ, RZ, R5 ;  /* 0x000000ffff10c224 */ /* 0x000fc600078e0005 */
[----:B------:R0:W-:Y:S04]  /*0aa0*/  STL [R1+0x464], R8 ;  /* 0x0004640801007387 */ /* 0x0001e80000100800 */
[----:B------:R0:W-:Y:S01]  /*0ab0*/  STL [R1+0x460], R16 ;  /* 0x0004601001007387 */ /* 0x0001e20000100800 */
[----:B------:R-:W-:Y:S05]  /*0ac0*/  @!P5 BRA `(.L_x_6) ;  /* 0x00000000000cd947 */ /* 0x000fea0003800000 */
[----:B------:R-:W-:Y:S01]  /*0ad0*/  UCGABAR_WAIT ;  /* 0x0000000000007dc7 */ /* 0x000fe20008000000 */
[----:B------:R-:W-:Y:S01]  /*0ae0*/  CCTL.IVALL ;  /* 0x00000000ff00798f */ /* 0x000fe20002000000 */
[----:B------:R-:W-:Y:S05]  /*0af0*/  BRA `(.L_x_7) ;  /* 0x0000000000047947 */ /* 0x000fea0003800000 */
.L_x_6:
[----:B------:R-:W-:Y:S06]  /*0b00*/  BAR.SYNC.DEFER_BLOCKING 0x0 ;  /* 0x0000000000007b1d */ /* 0x000fec0000010000 */
.L_x_7:
[----:B------:R-:W-:Y:S05]  /*0b10*/  @!P1 BRA `(.L_x_8) ;  /* 0x00000214006c9947 */ /* 0x000fea0003800000 */
[----:B------:R-:W-:-:S06]  /*0b20*/  UISETP.GT.U32.AND UP0, UPT, UR10, 0x1, UPT ;  /* 0x000000010a00788c */ /* 0x000fcc000bf04070 */
[----:B------:R-:W-:-:S13]  /*0b30*/  PLOP3.LUT P0, PT, PT, PT, UP0, 0x80, 0x0 ;  /* 0x000000000000781c */ /* 0x000fda0003f0f008 */
[----:B------:R-:W-:Y:S05]  /*0b40*/  @P0 EXIT ;  /* 0x000000000000094d */ /* 0x000fea0003800000 */
[----:B------:R-:W-:Y:S01]  /*0b50*/  IMAD.MOV.U32 R5, RZ, RZ, -0x1 ;  /* 0xffffffffff057424 */ /* 0x000fe200078e00ff */
[----:B------:R-:W-:Y:S01]  /*0b60*/  ULDC.64 UR4, c[0x0][0x650] ;  /* 0x0001940000047ab9 */ /* 0x000fe20000000a00 */
[----:B------:R-:W-:Y:S01]  /*0b70*/  IMAD.MOV.U32 R4, RZ, RZ, -0x1 ;  /* 0xffffffffff047424 */ /* 0x000fe200078e00ff */
[----:B------:R-:W-:Y:S01]  /*0b80*/  ISETP.GE.U32.AND P0, PT, R8, UR4, PT ;  /* 0x0000000408007c0c */ /* 0x000fe2000bf06070 */
[----:B------:R-:W-:Y:S01]  /*0b90*/  UMOV UR10, 0xffffffff ;  /* 0xffffffff000a7882 */ /* 0x000fe20000000000 */
[----:B------:R1:W-:Y:S01]  /*0ba0*/  STL [R1+0x46c], R5 ;  /* 0x00046c0501007387 */ /* 0x0003e20000100800 */
[----:B------:R-:W-:Y:S02]  /*0bb0*/  PRMT R0, RZ, 0x7610, R0 ;  /* 0x00007610ff007816 */ /* 0x000fe40000000000 */
[----:B------:R-:W-:Y:S01]  /*0bc0*/  ISETP.GE.U32.AND.EX P0, PT, R16, UR5, PT, P0 ;  /* 0x0000000510007c0c */ /* 0x000fe2000bf06100 */
[----:B------:R1:W-:-:S12]  /*0bd0*/  STL [R1+0x468], R4 ;  /* 0x0004680401007387 */ /* 0x0003d80000100800 */
[----:B-1----:R-:W-:Y:S05]  /*0be0*/  @P0 BRA `(.L_x_9) ;  /* 0x00000004003c0947 */ /* 0x002fea0003800000 */
[----:B------:R-:W-:Y:S01]  /*0bf0*/  ULDC.64 UR14, c[0x0][0x628] ;  /* 0x00018a00000e7ab9 */ /* 0x000fe20000000a00 */
[----:B------:R-:W1:Y:S01]  /*0c00*/  LDC.64 R6, c[0x0][0x620] ;  /* 0x00018800ff067b82 */ /* 0x000e620000000a00 */
[----:B------:R-:W-:Y:S01]  /*0c10*/  ISETP.NE.U32.AND P0, PT, RZ, UR14, PT ;  /* 0x0000000eff007c0c */ /* 0x000fe2000bf05070 */
[----:B------:R-:W-:Y:S01]  /*0c20*/  ULDC UR11, c[0x0][0x630] ;  /* 0x00018c00000b7ab9 */ /* 0x000fe20000000800 */
[----:B------:R-:W-:Y:S02]  /*0c30*/  R2UR UR4, R8 ;  /* 0x00000000080472ca */ /* 0x000fe400000e0000 */
[----:B------:R-:W-:Y:S02]  /*0c40*/  ISETP.NE.AND.EX P0, PT, RZ, UR15, PT, P0 ;  /* 0x0000000fff007c0c */ /* 0x000fe4000bf05300 */
[----:B------:R-:W-:-:S11]  /*0c50*/  R2UR UR5, R16 ;  /* 0x00000000100572ca */ /* 0x000fd600000e0000 */
[----:B------:R-:W-:Y:S05]  /*0c60*/  @!P0 BRA `(.L_x_10) ;  /* 0x0000000000308947 */ /* 0x000fea0003800000 */
[----:B------:R-:W-:Y:S01]  /*0c70*/  R2UR UR4, R8 ;  /* 0x00000000080472ca */ /* 0x000fe200000e0000 */
[----:B------:R-:W-:Y:S01]  /*0c80*/  ULDC UR8, c[0x0][0x634] ;  /* 0x00018d0000087ab9 */ /* 0x000fe20000000800 */
[----:B------:R-:W-:-:S11]  /*0c90*/  R2UR UR10, R16 ;  /* 0x00000000100a72ca */ /* 0x000fd600000e0000 */
[----:B------:R-:W-:-:S04]  /*0ca0*/  UIADD3 UR8, UP0, UR4, UR8, URZ ;  /* 0x0000000804087290 */ /* 0x000fc8000ff1e03f */
[----:B------:R-:W-:-:S04]  /*0cb0*/  UIADD3.X UR10, URZ, UR10, URZ, UP0, !UPT ;  /* 0x0000000a3f0a7290 */ /* 0x000fc800087fe43f */
[----:B------:R-:W-:-:S04]  /*0cc0*/  UIMAD.WIDE.U32 UR4, UR10, UR14, URZ ;  /* 0x0000000e0a0472a5 */ /* 0x000fc8000f8e003f */
[----:B------:R-:W-:Y:S02]  /*0cd0*/  UIMAD.WIDE.U32 UR6, UP0, UR8, UR15, UR4 ;  /* 0x0000000f080672a5 */ /* 0x000fe4000f800004 */
[----:B------:R-:W-:Y:S02]  /*0ce0*/  UIMAD.WIDE.U32 UR4, UR8, UR14, URZ ;  /* 0x0000000e080472a5 */ /* 0x000fe4000f8e003f */
[----:B------:R-:W-:Y:S02]  /*0cf0*/  UIADD3.X UR9, URZ, URZ, URZ, UP0, !UPT ;  /* 0x0000003f3f097290 */ /* 0x000fe400087fe43f */
[----:B------:R-:W-:Y:S01]  /*0d00*/  UIADD3 URZ, UP0, UR5, UR6, URZ ;  /* 0x00000006053f7290 */ /* 0x000fe2000ff1e03f */
[----:B------:R-:W-:-:S03]  /*0d10*/  UMOV UR8, UR7 ;  /* 0x0000000700087c82 */ /* 0x000fc60008000000 */
[----:B------:R-:W-:-:S12]  /*0d20*/  UIMAD.WIDE.U32.X UR4, UR10, UR15, UR8, UP0 ;  /* 0x0000000f0a0472a5 */ /* 0x000fd800080e0408 */
.L_x_10:
[----:B------:R-:W-:Y:S01]  /*0d30*/  USHF.R.U64 UR10, UR4, UR11, UR5 ;  /* 0x0000000b040a7299 */ /* 0x000fe20008001205 */
[----:B------:R-:W2:Y:S01]  /*0d40*/  LDC.64 R20, c[0x0][0x640] ;  /* 0x00019000ff147b82 */ /* 0x000ea20000000a00 */
[----:B------:R-:W-:Y:S01]  /*0d50*/  USHF.R.U32.HI UR4, URZ, UR11, UR5 ;  /* 0x0000000b3f047299 */ /* 0x000fe20008011605 */
[----:B------:R-:W-:Y:S02]  /*0d60*/  IMAD.MOV.U32 R4, RZ, RZ, R8 ;  /* 0x000000ffff047224 */ /* 0x000fe400078e0008 */
[----:B------:R-:W-:Y:S01]  /*0d70*/  IMAD R12, R13, R12, R2 ;  /* 0x0000000c0d0c7224 */ /* 0x000fe200078e0202 */
[----:B------:R-:W-:Y:S01]  /*0d80*/  IADD3 R3, P0, RZ, -UR10, RZ ;  /* 0x8000000aff037c10 */ /* 0x000fe2000ff1e0ff */
[----:B------:R-:W-:Y:S02]  /*0d90*/  IMAD.MOV.U32 R13, RZ, RZ, 0x1 ;  /* 0x00000001ff0d7424 */ /* 0x000fe400078e00ff */
[----:B------:R-:W3:Y:S02]  /*0da0*/  LDC R10, c[0x0][0x618] ;  /* 0x00018600ff0a7b82 */ /* 0x000ee40000000800 */
[----:B------:R-:W-:-:S04]  /*0db0*/  IMAD.X R5, RZ, RZ, ~UR4, P0 ;  /* 0x80000004ff057e24 */ /* 0x000fc800080e06ff */
[-C--:B-1----:R-:W-:Y:S02]  /*0dc0*/  IMAD R0, R5, R6.reuse, RZ ;  /* 0x0000000605007224 */ /* 0x082fe400078e02ff */
[----:B------:R-:W1:Y:S01]  /*0dd0*/  LDC R14, c[0x0][0x608] ;  /* 0x00018200ff0e7b82 */ /* 0x000e620000000800 */
[----:B------:R-:W-:Y:S02]  /*0de0*/  IMAD.MOV.U32 R5, RZ, RZ, R16 ;  /* 0x000000ffff057224 */ /* 0x000fe400078e0010 */
[----:B------:R-:W-:-:S05]  /*0df0*/  IMAD.WIDE.U32 R4, R3, R6, R4 ;  /* 0x0000000603047225 */ /* 0x000fca00078e0004 */
[----:B------:R-:W4:Y:S01]  /*0e00*/  LDC R18, c[0x0][0x658] ;  /* 0x00019600ff127b82 */ /* 0x000f220000000800 */
[----:B------:R-:W-:Y:S01]  /*0e10*/  IMAD R3, R3, R7, R0 ;  /* 0x0000000703037224 */ /* 0x000fe200078e0200 */
[----:B--2---:R-:W-:-:S03]  /*0e20*/  ISETP.NE.U32.AND P0, PT, R20, RZ, PT ;  /* 0x000000ff1400720c */ /* 0x004fc60003f05070 */
[----:B------:R-:W-:Y:S01]  /*0e30*/  IMAD.IADD R3, R5, 0x1, R3 ;  /* 0x0000000105037824 */ /* 0x000fe200078e0203 */
[----:B------:R-:W-:Y:S01]  /*0e40*/  ISETP.NE.AND.EX P0, PT, R21, RZ, PT, P0 ;  /* 0x000000ff1500720c */ /* 0x000fe20003f05300 */
[----:B------:R-:W-:Y:S01]  /*0e50*/  IMAD.MOV.U32 R5, RZ, RZ, -0x1 ;  /* 0xffffffffff057424 */ /* 0x000fe200078e00ff */
[----:B0-----:R-:W0:Y:S02]  /*0e60*/  LDC R16, c[0x0][0x600] ;  /* 0x00018000ff107b82 */ /* 0x001e240000000800 */
[-CC-:B---3--:R-:W-:Y:S02]  /*0e70*/  SHF.R.U64 R8, R4, R10.reuse, R3.reuse ;  /* 0x0000000a04087219 */ /* 0x188fe40000001203 */
[----:B------:R-:W-:-:S04]  /*0e80*/  SHF.R.U32.HI R3, RZ, R10, R3 ;  /* 0x0000000aff037219 */ /* 0x000fc80000011603 */
[----:B------:R-:W2:Y:S01]  /*0e90*/  LDC R15, c[0x0][0x648] ;  /* 0x00019200ff0f7b82 */ /* 0x000ea20000000800 */
[-CC-:B-1----:R-:W-:Y:S02]  /*0ea0*/  SHF.R.U64 R23, R8, R14.reuse, R3.reuse ;  /* 0x0000000e08177219 */ /* 0x182fe40000001203 */
[----:B------:R-:W-:-:S05]  /*0eb0*/  SHF.R.U32.HI R3, RZ, R14, R3 ;  /* 0x0000000eff037219 */ /* 0x000fca0000011603 */
[----:B------:R-:W1:Y:S01]  /*0ec0*/  LDC R17, c[0x0][0x638] ;  /* 0x00018e00ff117b82 */ /* 0x000e620000000800 */
[-CC-:B----4-:R-:W-:Y:S02]  /*0ed0*/  SHF.R.U64 R10, R23, R18.reuse, R3.reuse ;  /* 0x00000012170a7219 */ /* 0x190fe40000001203 */
[-C--:B------:R-:W-:Y:S02]  /*0ee0*/  SHF.L.U32 R0, R5, R18.reuse, RZ ;  /* 0x0000001205007219 */ /* 0x080fe400000006ff */
[----:B------:R-:W-:Y:S01]  /*0ef0*/  SHF.R.U32.HI R3, RZ, R18, R3 ;  /* 0x00000012ff037219 */ /* 0x000fe20000011603 */
[----:B------:R-:W-:Y:S01]  /*0f00*/  IMAD.MOV.U32 R2, RZ, RZ, R10 ;  /* 0x000000ffff027224 */ /* 0x000fe200078e000a */
[----:B------:R-:W-:Y:S01]  /*0f10*/  LOP3.LUT R0, RZ, R0, RZ, 0x33, !PT ;  /* 0x00000000ff007212 */ /* 0x000fe200078e33ff */
[----:B------:R-:W3:Y:S01]  /*0f20*/  LDC R19, c[0x0][0x610] ;  /* 0x00018400ff137b82 */ /* 0x000ee20000000800 */
[----:B------:R-:W-:Y:S05]  /*0f30*/  @!P0 BRA `(.L_x_11) ;  /* 0x0000000000288947 */ /* 0x000fea0003800000 */
[----:B------:R-:W4:Y:S02]  /*0f40*/  LDC R7, c[0x0][0x64c] ;  /* 0x00019300ff077b82 */ /* 0x000f240000000800 */
[----:B----4-:R-:W-:-:S05]  /*0f50*/  IADD3 R7, P0, R10, R7, RZ ;  /* 0x000000070a077210 */ /* 0x010fca0007f1e0ff */
[----:B------:R-:W-:-:S04]  /*0f60*/  IMAD.X R9, RZ, RZ, R3, P0 ;  /* 0x000000ffff097224 */ /* 0x000fc800000e0603 */
[----:B------:R-:W-:-:S04]  /*0f70*/  IMAD.WIDE.U32 R2, R9, R20, RZ ;  /* 0x0000001409027225 */ /* 0x000fc800078e00ff */
[----:B------:R-:W-:-:S04]  /*0f80*/  IMAD.WIDE.U32 R4, P0, R7, R21, R2 ;  /* 0x0000001507047225 */ /* 0x000fc80007800002 */
[----:B------:R-:W-:-:S04]  /*0f90*/  IMAD.WIDE.U32 R2, R7, R20, RZ ;  /* 0x0000001407027225 */ /* 0x000fc800078e00ff */
[----:B------:R-:W-:Y:S01]  /*0fa0*/  IMAD.X R7, RZ, RZ, RZ, P0 ;  /* 0x000000ffff077224 */ /* 0x000fe200000e06ff */
[----:B------:R-:W-:Y:S01]  /*0fb0*/  IADD3 RZ, P0, R3, R4, RZ ;  /* 0x0000000403ff7210 */ /* 0x000fe20007f1e0ff */
[----:B------:R-:W-:-:S04]  /*0fc0*/  IMAD.MOV.U32 R6, RZ, RZ, R5 ;  /* 0x000000ffff067224 */ /* 0x000fc800078e0005 */
[----:B------:R-:W-:-:S08]  /*0fd0*/  IMAD.WIDE.U32.X R2, R9, R21, R6, P0 ;  /* 0x0000001509027225 */ /* 0x000fd000000e0406 */
.L_x_11:
[----:B--2---:R-:W-:Y:S01]  /*0fe0*/  SHF.R.U64 R4, R2, R15, R3 ;  /* 0x0000000f02047219 */ /* 0x004fe20000001203 */
[----:B0-----:R-:W-:Y:S01]  /*0ff0*/  VIADD R5, R16, 0xffffffff ;  /* 0xffffffff10057836 */ /* 0x001fe20000000000 */
[----:B------:R-:W-:Y:S02]  /*1000*/  SHF.L.U32 R2, R13, R18, RZ ;  /* 0x000000120d027219 */ /* 0x000fe400000006ff */
[----:B------:R-:W-:Y:S01]  /*1010*/  LOP3.LUT R3, R23, R0, RZ, 0xc0, !PT ;  /* 0x0000000017037212 */ /* 0x000fe200078ec0ff */
[----:B------:R-:W-:Y:S01]  /*1020*/  IMAD.MOV R6, RZ, RZ, -R4 ;  /* 0x000000ffff067224 */ /* 0x000fe200078e0a04 */
[----:B------:R-:W-:Y:S02]  /*1030*/  SEL R0, R11, R12, !P4 ;  /* 0x0000000c0b007207 */ /* 0x000fe40006000000 */
[----:B------:R-:W-:Y:S01]  /*1040*/  LOP3.LUT R5, R8, R5, RZ, 0xc0, !PT ;  /* 0x0000000508057212 */ /* 0x000fe200078ec0ff */
[----:B------:R-:W-:Y:S02]  /*1050*/  IMAD R7, R2, R4, R3 ;  /* 0x0000000402077224 */ /* 0x000fe400078e0203 */
[----:B-1----:R-:W-:-:S02]  /*1060*/  IMAD R3, R6, R17, R10 ;  /* 0x0000001106037224 */ /* 0x002fc400078e020a */
[----:B---3--:R-:W-:Y:S02]  /*1070*/  IMAD R2, R7, R19, R0 ;  /* 0x0000001307027224 */ /* 0x008fe400078e0200 */
[----:B------:R-:W-:Y:S02]  /*1080*/  IMAD R3, R3, R16, R5 ;  /* 0x0000001003037224 */ /* 0x000fe400078e0205 */
[----:B------:R-:W-:-:S03]  /*1090*/  IMAD.MOV.U32 R0, RZ, RZ, 0x1 ;  /* 0x00000001ff007424 */ /* 0x000fc600078e00ff */
[----:B------:R-:W-:Y:S02]  /*10a0*/  SEL R4, R3, R2, !P4 ;  /* 0x0000000203047207 */ /* 0x000fe40006000000 */
[----:B------:R-:W-:-:S03]  /*10b0*/  SEL R2, R2, R3, !P4 ;  /* 0x0000000302027207 */ /* 0x000fc60006000000 */
[----:B------:R1:W-:Y:S04]  /*10c0*/  STL [R1+0x468], R4 ;  /* 0x0004680401007387 */ /* 0x0003e80000100800 */
[----:B------:R1:W-:Y:S02]  /*10d0*/  STL [R1+0x46c], R2 ;  /* 0x00046c0201007387 */ /* 0x0003e40000100800 */
.L_x_9:
[----:B------:R-:W-:-:S08]  /*10e0*/  NOP ;  /* 0x0000000000007918 */ /* 0x000fd00000000000 */
[----:B------:R-:W2:Y:S02]  /*10f0*/  USETMAXREG.TRY_ALLOC.CTAPOOL UP0, 0xf0 ;  /* 0x000000f0000079c8 */ /* 0x000ea40008000600 */
[----:B--2---:R-:W-:-:S13]  /*1100*/  PLOP3.LUT P0, PT, PT, PT, UP0, 0x80, 0x0 ;  /* 0x000000000000781c */ /* 0x004fda0003f0f008 */
[----:B------:R-:W-:Y:S05]  /*1110*/  @!P0 BRA `(.L_x_9) ;  /* 0xfffffffc00f08947 */ /* 0x000fea000383ffff */
[----:B------:R-:W-:Y:S01]  /*1120*/  ULDC.64 UR4, c[0x0][0x598] ;  /* 0x0001660000047ab9 */ /* 0x000fe20000000a00 */
[----:B------:R-:W-:Y:S01]  /*1130*/  ULDC.64 UR20, c[0x0][0x208] ;  /* 0x0000820000147ab9 */ /* 0x000fe20000000a00 */
[----:B------:R-:W-:-:S04]  /*1140*/  ISETP.NE.U32.AND P0, PT, RZ, UR4, PT ;  /* 0x00000004ff007c0c */ /* 0x000fc8000bf05070 */
[----:B------:R-:W-:-:S13]  /*1150*/  ISETP.NE.AND.EX P0, PT, RZ, UR5, PT, P0 ;  /* 0x00000005ff007c0c */ /* 0x000fda000bf05300 */
[----:B------:R-:W-:Y:S05]  /*1160*/  @!P0 BRA `(.L_x_12) ;  /* 0x0000000000208947 */ /* 0x000fea0003800000 */
[----:B-1----:R-:W1:Y:S02]  /*1170*/  LDC.64 R2, c[0x0][0x598] ;  /* 0x00016600ff027b82 */ /* 0x002e640000000a00 */
[----:B-1----:R-:W2:Y:S02]  /*1180*/  LDG.E.64 R2, desc[UR20][R2.64] ;  /* 0x0000001402027981 */ /* 0x002ea4000c1e1b00 */
[----:B--2---:R-:W-:-:S04]  /*1190*/  ISETP.NE.U32.AND P0, PT, R2, RZ, PT ;  /* 0x000000ff0200720c */ /* 0x004fc80003f05070 */
[----:B------:R-:W-:-:S13]  /*11a0*/  ISETP.NE.AND.EX P0, PT, R3, RZ, PT, P0 ;  /* 0x000000ff0300720c */ /* 0x000fda0003f05300 */
[----:B------:R-:W-:Y:S05]  /*11b0*/  @!P0 BRA `(.L_x_12) ;  /* 0x00000000000c8947 */ /* 0x000fea0003800000 */
[----:B------:R-:W2:Y:S02]  /*11c0*/  LD.E R2, desc[UR20][R2.64] ;  /* 0x0000001402027980 */ /* 0x000ea4000c101900 */
[----:B--2---:R-:W-:Y:S01]  /*11d0*/  R2UR UR22, R2 ;  /* 0x00000000021672ca */ /* 0x004fe200000e0000 */
[----:B------:R-:W-:-:S14]  /*11e0*/  BRA `(.L_x_13) ;  /* 0x0000000000247947 */ /* 0x000fdc0003800000 */
.L_x_12:
[----:B------:R-:W-:Y:S02]  /*11f0*/  ULDC.64 UR4, c[0x0][0x588] ;  /* 0x0001620000047ab9 */ /* 0x000fe40000000a00 */
[----:B------:R-:W-:-:S04]  /*1200*/  ISETP.NE.U32.AND P0, PT, RZ, UR4, PT ;  /* 0x00000004ff007c0c */ /* 0x000fc8000bf05070 */
[----:B------:R-:W-:-:S13]  /*1210*/  ISETP.NE.AND.EX P0, PT, RZ, UR5, PT, P0 ;  /* 0x00000005ff007c0c */ /* 0x000fda000bf05300 */
[----:B------:R-:W-:Y:S05]  /*1220*/  @!P0 BRA `(.L_x_14) ;  /* 0x0000000000108947 */ /* 0x000fea0003800000 */
[----:B-1----:R-:W1:Y:S02]  /*1230*/  LDC.64 R2, c[0x0][0x588] ;  /* 0x00016200ff027b82 */ /* 0x002e640000000a00 */
[----:B-1----:R-:W2:Y:S02]  /*1240*/  LDG.E R2, desc[UR20][R2.64] ;  /* 0x0000001402027981 */ /* 0x002ea4000c1e1900 */
[----:B--2---:R-:W-:Y:S01]  /*1250*/  R2UR UR22, R2 ;  /* 0x00000000021672ca */ /* 0x004fe200000e0000 */
[----:B------:R-:W-:-:S14]  /*1260*/  BRA `(.L_x_13) ;  /* 0x0000000000047947 */ /* 0x000fdc0003800000 */
.L_x_14:
[----:B------:R-:W-:-:S05]  /*1270*/  ULDC UR22, c[0x0][0x580] ;  /* 0x0001600000167ab9 */ /* 0x000fca0000000800 */
.L_x_13:
[----:B------:R-:W-:Y:S02]  /*1280*/  ULDC.64 UR4, c[0x0][0x5a0] ;  /* 0x0001680000047ab9 */ /* 0x000fe40000000a00 */
        /* <DEDUP_REMOVED lines=11> */
.L_x_15:
        /* <DEDUP_REMOVED lines=8> */
.L_x_17:
[----:B------:R-:W-:-:S05]  /*13c0*/  ULDC UR23, c[0x0][0x584] ;  /* 0x0001610000177ab9 */ /* 0x000fca0000000800 */
.L_x_16:
[----:B------:R-:W-:-:S13]  /*13d0*/  LOP3.LUT P0, RZ, R0, 0xff, RZ, 0xc0, !PT ;  /* 0x000000ff00ff7812 */ /* 0x000fda000780c0ff */
[----:B------:R-:W-:Y:S05]  /*13e0*/  @!P0 EXIT ;  /* 0x000000000000894d */ /* 0x000fea0003800000 */
[----:B------:R-:W-:Y:S01]  /*13f0*/  ULDC UR4, c[0x0][0x28c] ;  /* 0x0000a30000047ab9 */ /* 0x000fe20000000800 */
[----:B------:R-:W-:Y:S02]  /*1400*/  ULOP3.LUT UR24, UR13, 0x1, URZ, 0xfc, !UPT ;  /* 0x000000010d187892 */ /* 0x000fe4000f8efc3f */
[----:B------:R-:W-:-:S04]  /*1410*/  UIADD3 UR4, UR4, 0x1f, URZ ;  /* 0x0000001f04047890 */ /* 0x000fc8000fffe03f */
[----:B------:R-:W-:-:S04]  /*1420*/  USHF.R.S32.HI UR5, URZ, 0x1f, UR4 ;  /* 0x0000001f3f057899 */ /* 0x000fc80008011404 */
[----:B------:R-:W-:-:S03]  /*1430*/  ULEA.HI UR5, UR5, UR4, URZ, 0x5 ;  /* 0x0000000405057291 */ /* 0x000fc6000f8f283f */
[----:B------:R-:W-:Y:S01]  /*1440*/  UMOV UR4, URZ ;  /* 0x0000003f00047c82 */ /* 0x000fe20008000000 */
[----:B------:R-:W-:-:S03]  /*1450*/  USHF.R.S32.HI UR9, URZ, 0x5, UR5 ;  /* 0x000000053f097899 */ /* 0x000fc60008011405 */
[----:B------:R-:W-:-:S09]  /*1460*/  UMOV UR5, URZ ;  /* 0x0000003f00057c82 */ /* 0x000fd20008000000 */
.L_x_556:
[----:B------:R-:W-:Y:S01]  /*1470*/  STL [R1+0x454], RZ ;  /* 0x000454ff01007387 */ /* 0x000fe20000100800 */
[----:B--2---:R-:W2:Y:S01]  /*1480*/  S2UR UR16, SR_CgaCtaId ;  /* 0x00000000001079c3 */ /* 0x004ea20000008800 */
[----:B------:R-:W-:Y:S01]  /*1490*/  UMOV UR15, 0x400 ;  /* 0x00000400000f7882 */ /* 0x000fe20000000000 */
[----:B------:R-:W-:Y:S01]  /*14a0*/  UMOV UR6, URZ ;  /* 0x0000003f00067c82 */ /* 0x000fe20008000000 */
[----:B------:R-:W-:Y:S01]  /*14b0*/  STL [R1+0x450], RZ ;  /* 0x000450ff01007387 */ /* 0x000fe20000100800 */
[----:B------:R-:W-:Y:S01]  /*14c0*/  UMOV UR7, URZ ;  /* 0x0000003f00077c82 */ /* 0x000fe20008000000 */
[----:B------:R-:W-:Y:S01]  /*14d0*/  UMOV UR8, URZ ;  /* 0x0000003f00087c82 */ /* 0x000fe20008000000 */
[----:B------:R-:W-:Y:S01]  /*14e0*/  CS2R R236, SRZ ;  /* 0x0000000000ec7805 */ /* 0x000fe2000001ff00 */
[----:B------:R-:W-:Y:S01]  /*14f0*/  STL [R1+0x44c], RZ ;  /* 0x00044cff01007387 */ /* 0x000fe20000100800 */
[----:B-1----:R-:W1:Y:S01]  /*1500*/  LDC R2, c[0x0][0x28c] ;  /* 0x0000a300ff027b82 */ /* 0x002e620000000800 */
[----:B------:R-:W-:-:S02]  /*1510*/  CS2R R234, SRZ ;  /* 0x0000000000ea7805 */ /* 0x000fc4000001ff00 */
[----:B------:R-:W-:Y:S01]  /*1520*/  CS2R R232, SRZ ;  /* 0x0000000000e87805 */ /* 0x000fe2000001ff00 */
[----:B------:R-:W-:Y:S01]  /*1530*/  STL [R1+0x448], RZ ;  /* 0x000448ff01007387 */ /* 0x000fe20000100800 */
[----:B------:R-:W-:Y:S02]  /*1540*/  CS2R R230, SRZ ;  /* 0x0000000000e67805 */ /* 0x000fe4000001ff00 */
[----:B------:R-:W-:Y:S02]  /*1550*/  CS2R R228, SRZ ;  /* 0x0000000000e47805 */ /* 0x000fe4000001ff00 */
[----:B------:R-:W-:Y:S01]  /*1560*/  CS2R R226, SRZ ;  /* 0x0000000000e27805 */ /* 0x000fe2000001ff00 */
[----:B------:R-:W-:Y:S01]  /*1570*/  STL [R1+0x444], RZ ;  /* 0x000444ff01007387 */ /* 0x000fe20000100800 */
[----:B------:R-:W-:Y:S02]  /*1580*/  CS2R R224, SRZ ;  /* 0x0000000000e07805 */ /* 0x000fe4000001ff00 */
        /* <DEDUP_REMOVED lines=15> */
[----:B-1----:R-:W-:Y:S02]  /*1680*/  ISETP.GE.AND P0, PT, R2, 0x1, PT ;  /* 0x000000010200780c */ /* 0x002fe40003f06270 */
        /* <DEDUP_REMOVED lines=37> */
[----:B0-----:R-:W-:Y:S01]  /*18e0*/  CS2R R16, SRZ ;  /* 0x0000000000107805 */ /* 0x001fe2000001ff00 */
        /* <DEDUP_REMOVED lines=93> */
[----:B------:R-:W-:-:S03]  /*1ec0*/  CS2R R150, SRZ ;  /* 0x0000000000967805 */ /* 0x000fc6000001ff00 */
[----:B------:R-:W-:Y:S04]  /*1ed0*/  STL [R1+0x3ac], RZ ;  /* 0x0003acff01007387 */ /* 0x000fe80000100800 */
        /* <DEDUP_REMOVED lines=107> */
[----:B------:R-:W-:Y:S04]  /*2590*/  STL [R1], RZ ;  /* 0x000000ff01007387 */ /* 0x000fe80000100800 */
        /* <DEDUP_REMOVED lines=39> */
[----:B------:R-:W-:Y:S01]  /*2810*/  STL [R1+0xa0], RZ ;  /* 0x0000a0ff01007387 */ /* 0x000fe20000100800 */
[----:B------:R-:W0:Y:S03]  /*2820*/  S2R R0, SR_TID.X ;  /* 0x0000000000007919 */ /* 0x000e260000002100 */
        /* <DEDUP_REMOVED lines=8> */
[----:B0-----:R-:W-:-:S03]  /*28b0*/  LOP3.LUT R0, R0, 0x80, RZ, 0xc0, !PT ;  /* 0x0000008000007812 */ /* 0x001fc600078ec0ff */
[----:B------:R-:W-:Y:S01]  /*28c0*/  STL [R1+0xc4], RZ ;  /* 0x0000c4ff01007387 */ /* 0x000fe20000100800 */
[----:B------:R-:W-:-:S03]  /*28d0*/  SHF.R.U32.HI R0, RZ, 0x7, R0 ;  /* 0x00000007ff007819 */ /* 0x000fc60000011600 */
        /* <DEDUP_REMOVED lines=33> */
[----:B------:R-:W0:Y:S04]  /*2af0*/  SHFL.IDX PT, R0, R0, RZ, 0x1f ;  /* 0x00001fff00007589 */ /* 0x000e2800000e0000 */
[----:B------:R1:W-:Y:S04]  /*2b00*/  STL [R1+0x14c], RZ ;  /* 0x00014cff01007387 */ /* 0x0003e80000100800 */
[----:B------:R1:W-:Y:S04]  /*2b10*/  STL [R1+0x150], RZ ;  /* 0x000150ff01007387 */ /* 0x0003e80000100800 */
[----:B------:R1:W-:Y:S04]  /*2b20*/  STL [R1+0x154], RZ ;  /* 0x000154ff01007387 */ /* 0x0003e80000100800 */
[----:B------:R1:W-:Y:S04]  /*2b30*/  STL [R1+0x158], RZ ;  /* 0x000158ff01007387 */ /* 0x0003e80000100800 */
[----:B------:R1:W-:Y:S04]  /*2b40*/  STL [R1+0x15c], RZ ;  /* 0x00015cff01007387 */ /* 0x0003e80000100800 */
[----:B------:R1:W-:Y:S01]  /*2b50*/  STL [R1+0x160], RZ ;  /* 0x000160ff01007387 */ /* 0x0003e20000100800 */
[----:B0-----:R-:W-:Y:S01]  /*2b60*/  R2UR UR12, R0 ;  /* 0x00000000000c72ca */ /* 0x001fe200000e0000 */
[----:B------:R-:W-:-:S02]  /*2b70*/  IMAD.U32 R0, RZ, RZ, UR4 ;  /* 0x00000004ff007e24 */ /* 0x000fc4000f8e00ff */
[----:B------:R1:W-:Y:S04]  /*2b80*/  STL [R1+0x164], RZ ;  /* 0x000164ff01007387 */ /* 0x0003e80000100800 */
[----:B------:R1:W-:Y:S04]  /*2b90*/  STL [R1+0x168], RZ ;  /* 0x000168ff01007387 */ /* 0x0003e80000100800 */
[----:B------:R1:W-:Y:S02]  /*2ba0*/  STL [R1+0x16c], RZ ;  /* 0x00016cff01007387 */ /* 0x0003e40000100800 */
[----:B------:R-:W-:-:S02]  /*2bb0*/  ULEA.HI UR11, UR12, UR12, URZ, 0x1 ;  /* 0x0000000c0c0b7291 */ /* 0x000fc4000f8f083f */
[----:B------:R1:W-:Y:S02]  /*2bc0*/  STL [R1+0x170], RZ ;  /* 0x000170ff01007387 */ /* 0x0003e40000100800 */
[----:B------:R-:W-:Y:S02]  /*2bd0*/  ULOP3.LUT UR14, UR11, 0x1ffffe, URZ, 0xc0, !UPT ;  /* 0x001ffffe0b0e7892 */ /* 0x000fe4000f8ec03f */
[----:B------:R1:W-:Y:S01]  /*2be0*/  STL [R1+0x174], RZ ;  /* 0x000174ff01007387 */ /* 0x0003e20000100800 */
[----:B--2---:R-:W-:Y:S02]  /*2bf0*/  ULEA UR11, UR16, UR15, 0x18 ;  /* 0x0000000f100b7291 */ /* 0x004fe4000f8ec03f */
[----:B------:R-:W-:Y:S01]  /*2c00*/  UIADD3 UR14, UR12, -UR14, URZ ;  /* 0x8000000e0c0e7290 */ /* 0x000fe2000fffe03f */
[----:B------:R1:W-:Y:S03]  /*2c10*/  STL [R1+0x178], RZ ;  /* 0x000178ff01007387 */ /* 0x0003e60000100800 */
[----:B------:R-:W-:Y:S01]  /*2c20*/  ULEA UR14, UR14, UR11, 0xb ;  /* 0x0000000b0e0e7291 */ /* 0x000fe2000f8e583f */
[----:B------:R1:W-:Y:S03]  /*2c30*/  STL [R1+0x17c], RZ ;  /* 0x00017cff01007387 */ /* 0x0003e60000100800 */
[----:B------:R-:W-:Y:S01]  /*2c40*/  UIADD3 UR14, UR14, 0x200, URZ ;  /* 0x000002000e0e7890 */ /* 0x000fe2000fffe03f */
[----:B------:R1:W-:Y:S03]  /*2c50*/  STL [R1+0x180], RZ ;  /* 0x000180ff01007387 */ /* 0x0003e60000100800 */
[----:B------:R-:W-:Y:S01]  /*2c60*/  USHF.R.U32.HI UR12, URZ, 0x4, UR14 ;  /* 0x000000043f0c7899 */ /* 0x000fe2000801160e */
[----:B------:R1:W-:Y:S02]  /*2c70*/  STL [R1+0x184], RZ ;  /* 0x000184ff01007387 */ /* 0x0003e40000100800 */
[----:B------:R-:W-:Y:S01]  /*2c80*/  UMOV UR14, UR5 ;  /* 0x00000005000e7c82 */ /* 0x000fe20008000000 */
[----:B------:R-:W-:Y:S01]  /*2c90*/  ULOP3.LUT UR12, UR12, 0x3fff, URZ, 0xc0, !UPT ;  /* 0x00003fff0c0c7892 */ /* 0x000fe2000f8ec03f */
[----:B------:R1:W-:Y:S04]  /*2ca0*/  STL [R1+0x188], RZ ;  /* 0x000188ff01007387 */ /* 0x0003e80000100800 */
        /* <DEDUP_REMOVED lines=28> */
[----:B------:R1:W-:Y:S01]  /*2e70*/  STL [R1+0x1fc], RZ ;  /* 0x0001fcff01007387 */ /* 0x0003e20000100800 */
[----:B------:R-:W-:Y:S05]  /*2e80*/  @!P0 BRA `(.L_x_18) ;  /* 0x0000003400dc8947 */ /* 0x000fea0003800000 */
[----:B------:R-:W-:-:S06]  /*2e90*/  UISETP.NE.AND UP0, UPT, UR24, 0x3, UPT ;  /* 0x000000031800788c */ /* 0x000fcc000bf05270 */
[----:B------:R-:W-:-:S13]  /*2ea0*/  PLOP3.LUT P1, PT, PT, PT, UP0, 0x80, 0x0 ;  /* 0x000000000000781c */ /* 0x000fda0003f2f008 */
[----:B------:R-:W-:Y:S05]  /*2eb0*/  @!P1 BRA `(.L_x_19) ;  /* 0x0000000000049947 */ /* 0x000fea0003800000 */
[----:B------:R-:W-:Y:S01]  /*2ec0*/  BPT.TRAP 0x1 ;  /* 0x000000040000795c */ /* 0x000fe20000300000 */
.L_x_19:
[----:B------:R-:W-:Y:S01]  /*2ed0*/  ULEA UR7, UR5, UR11, 0x3 ;  /* 0x0000000b05077291 */ /* 0x000fe2000f8e183f */
[----:B------:R-:W-:-:S05]  /*2ee0*/  IMAD.U32 R0, RZ, RZ, UR4 ;  /* 0x00000004ff007e24 */ /* 0x000fca000f8e00ff */
[----:B------:R-:W-:-:S04]  /*2ef0*/  SHF.L.U32 R0, R0, 0x1f, RZ ;  /* 0x0000001f00007819 */ /* 0x000fc800000006ff */
[----:B------:R0:W2:Y:S01]  /*2f00*/  SYNCS.PHASECHK.TRANS64.TRYWAIT P0, [UR7], R0 ;  /* 0x00000000ff0075a7 */ /* 0x0000a20008000147 */
[----:B------:R-:W-:Y:S05]  /*2f10*/  @!P1 BRA `(.L_x_20) ;  /* 0x0000000000049947 */ /* 0x000fea0003800000 */
[----:B------:R-:W-:Y:S01]  /*2f20*/  BPT.TRAP 0x1 ;  /* 0x000000040000795c */ /* 0x000fe20000300000 */
.L_x_20:
[----:B------:R3:W-:Y:S01]  /*2f30*/  STL [R1+0x454], RZ ;  /* 0x000454ff01007387 */ /* 0x0007e20000100800 */
[----:B------:R-:W-:Y:S01]  /*2f40*/  UMOV UR6, 0x1 ;  /* 0x0000000100067882 */ /* 0x000fe20000000000 */
[----:B--2---:R-:W-:Y:S05]  /*2f50*/  @P0 BRA `(.L_x_21) ;  /* 0x0000000000080947 */ /* 0x004fea0003800000 */
[----:B------:R-:W2:Y:S02]  /*2f60*/  SYNCS.PHASECHK.TRANS64.TRYWAIT P0, [UR7], R0 ;  /* 0x00000000ff0075a7 */ /* 0x000ea40008000147 */
[----:B--2---:R-:W-:Y:S05]  /*2f70*/  @!P0 BRA `(.L_x_22) ;  /* 0x0000020c00888947 */ /* 0x004fea0003800000 */
.L_x_21:
[----:B------:R-:W-:Y:S01]  /*2f80*/  UIADD3 UR7, UR11, 0x1c200, URZ ;  /* 0x0001c2000b077890 */ /* 0x000fe2000fffe03f */
[----:B------:R-:W-:Y:S01]  /*2f90*/  WARPGROUP.ARRIVE ;  /* 0x00000000000079c5 */ /* 0x000fe20000000000 */
[----:B------:R-:W-:Y:S01]  /*2fa0*/  ULOP3.LUT UR16, UR12, 0x10000, URZ, 0xfc, !UPT ;  /* 0x000100000c107892 */ /* 0x000fe2000f8efc3f */
[----:B------:R-:W-:Y:S01]  /*2fb0*/  STL [R1+0x450], RZ ;  /* 0x000450ff01007387 */ /* 0x000fe20000100800 */
[----:B------:R-:W-:Y:S01]  /*2fc0*/  USHF.R.U32.HI UR7, URZ, 0x4, UR7 ;  /* 0x000000043f077899 */ /* 0x000fe20008011607 */
[----:B------:R-:W-:Y:S01]  /*2fd0*/  CS2R R236, SRZ ;  /* 0x0000000000ec7805 */ /* 0x000fe2000001ff00 */
[----:B------:R-:W-:Y:S01]  /*2fe0*/  ULEA UR16, UR5, UR16, 0x9 ;  /* 0x0000001005107291 */ /* 0x000fe2000f8e483f */
[----:B------:R-:W-:Y:S01]  /*2ff0*/  STL [R1+0x44c], RZ ;  /* 0x00044cff01007387 */ /* 0x000fe20000100800 */
[----:B------:R-:W-:Y:S01]  /*3000*/  ULOP3.LUT UR7, UR7, 0x3fff, URZ, 0xc0, !UPT ;  /* 0x00003fff07077892 */ /* 0x000fe2000f8ec03f */
[----:B------:R-:W-:Y:S01]  /*3010*/  CS2R R234, SRZ ;  /* 0x0000000000ea7805 */ /* 0x000fe2000001ff00 */
[----:B------:R-:W-:Y:S01]  /*3020*/  UMOV UR17, 0xc0000010 ;  /* 0xc000001000117882 */ /* 0x000fe20000000000 */
[----:B------:R-:W-:Y:S01]  /*3030*/  UMOV UR19, 0xc0000010 ;  /* 0xc000001000137882 */ /* 0x000fe20000000000 */
[----:B------:R-:W-:Y:S01]  /*3040*/  ULOP3.LUT UR7, UR7, 0x10000, URZ, 0xfc, !UPT ;  /* 0x0001000007077892 */ /* 0x000fe2000f8efc3f */
[----:B------:R-:W-:Y:S01]  /*3050*/  STL [R1+0x448], RZ ;  /* 0x000448ff01007387 */ /* 0x000fe20000100800 */
[----:B------:R-:W-:-:S02]  /*3060*/  CS2R R232, SRZ ;  /* 0x0000000000e87805 */ /* 0x000fc4000001ff00 */
[----:B------:R-:W-:Y:S01]  /*3070*/  CS2R R230, SRZ ;  /* 0x0000000000e67805 */ /* 0x000fe2000001ff00 */
[----:B------:R-:W-:Y:S01]  /*3080*/  ULEA UR18, UR5, UR7, 0x9 ;  /* 0x0000000705127291 */ /* 0x000fe2000f8e483f */
[----:B------:R-:W-:Y:S01]  /*3090*/  STL [R1+0x444], RZ ;  /* 0x000444ff01007387 */ /* 0x000fe20000100800 */
[----:B------:R-:W-:Y:S01]  /*30a0*/  CS2R R228, SRZ ;  /* 0x0000000000e47805 */ /* 0x000fe2000001ff00 */
[----:B------:R-:W-:Y:S01]  /*30b0*/  ULDC UR7, c[0x0][0x50c] ;  /* 0x0001430000077ab9 */ /* 0x000fe20000000800 */
[----:B------:R-:W-:Y:S01]  /*30c0*/  CS2R R226, SRZ ;  /* 0x0000000000e27805 */ /* 0x000fe2000001ff00 */
[----:B------:R-:W-:Y:S01]  /*30d0*/  STL [R1+0x440], RZ ;  /* 0x000440ff01007387 */ /* 0x000fe20000100800 */
[----:B------:R-:W-:Y:S01]  /*30e0*/  UISETP.NE.AND UP0, UPT, UR7, 0x1, UPT ;  /* 0x000000010700788c */ /* 0x000fe2000bf05270 */
[----:B------:R-:W-:Y:S02]  /*30f0*/  CS2R R224, SRZ ;  /* 0x0000000000e07805 */ /* 0x000fe4000001ff00 */
[----:B------:R-:W-:Y:S01]  /*3100*/  CS2R R222, SRZ ;  /* 0x0000000000de7805 */ /* 0x000fe2000001ff00 */
[----:B------:R-:W-:Y:S01]  /*3110*/  QGMMA.64x256x32.F32.E4M3.E4M3 R4, gdesc[UR16], RZ, !UPT, gsb0 ;  /* 0x03e00000100479f3 */ /* 0x000fe2000c0008ff */
[----:B------:R-:W-:Y:S01]  /*3120*/  STL [R1+0x43c], RZ ;  /* 0x00043cff01007387 */ /* 0x000fe20000100800 */
[----:B------:R-:W-:Y:S01]  /*3130*/  UIADD3 UR16, UR16, 0x100, URZ ;  /* 0x0000010010107890 */ /* 0x000fe2000fffe03f */
[----:B------:R-:W-:Y:S01]  /*3140*/  CS2R R220, SRZ ;  /* 0x0000000000dc7805 */ /* 0x000fe2000001ff00 */
[----:B------:R-:W-:Y:S01]  /*3150*/  UMOV UR17, 0xc0000010 ;  /* 0xc000001000117882 */ /* 0x000fe20000000000 */
[----:B------:R-:W-:Y:S01]  /*3160*/  STL [R1+0x438], RZ ;  /* 0x000438ff01007387 */ /* 0x000fe20000100800 */
[----:B------:R-:W-:Y:S01]  /*3170*/  USEL UR7, URZ, 0x1, UP0 ;  /* 0x000000013f077887 */ /* 0x000fe20008000000 */
[----:B------:R-:W-:-:S02]  /*3180*/  CS2R R218, SRZ ;  /* 0x0000000000da7805 */ /* 0x000fc4000001ff00 */
[----:B------:R-:W-:Y:S01]  /*3190*/  CS2R R216, SRZ ;  /* 0x0000000000d87805 */ /* 0x000fe2000001ff00 */
[----:B------:R-:W-:Y:S01]  /*31a0*/  STL [R1+0x434], RZ ;  /* 0x000434ff01007387 */ /* 0x000fe20000100800 */
[----:B------:R-:W-:Y:S02]  /*31b0*/  CS2R R214, SRZ ;  /* 0x0000000000d67805 */ /* 0x000fe4000001ff00 */
[----:B------:R-:W-:Y:S02]  /*31c0*/  CS2R R212, SRZ ;  /* 0x0000000000d47805 */ /* 0x000fe4000001ff00 */
[----:B------:R-:W-:Y:S01]  /*31d0*/  ISETP.NE.AND P0, PT, RZ, UR7, PT ;  /* 0x00000007ff007c0c */ /* 0x000fe2000bf05270 */
        /* <DEDUP_REMOVED lines=93> */
[----:B------:R-:W-:-:S02]  /*37b0*/  WARPGROUP.DEPBAR.LE gsb0, 0x0 ;  /* 0x00008000000079c5 */ /* 0x000fc40000010000 */
[----:B--2---:R-:W-:Y:S01]  /*37c0*/  IMAD.MOV.U32 R3, RZ, RZ, R129 ;  /* 0x000000ffff037224 */ /* 0x004fe200078e0081 */
[----:B------:R-:W-:Y:S01]  /*37d0*/  STL [R1+0x334], RZ ;  /* 0x000334ff01007387 */ /* 0x000fe20000100800 */
[----:B------:R-:W-:Y:S02]  /*37e0*/  IMAD.MOV.U32 R2, RZ, RZ, R130 ;  /* 0x000000ffff027224 */ /* 0x000fe400078e0082 */
[----:B0-----:R-:W-:Y:S01]  /*37f0*/  IMAD.MOV.U32 R0, RZ, RZ, R131 ;  /* 0x000000ffff007224 */ /* 0x001fe200078e0083 */
        /* <DEDUP_REMOVED lines=23> */
[----:B------:R0:W-:Y:S04]  /*3970*/  STL.64 [R1], R4 ;  /* 0x0000000401007387 */ /* 0x0001e80000100a00 */
[----:B------:R2:W-:Y:S04]  /*3980*/  STL.64 [R1+0x8], R6 ;  /* 0x0000080601007387 */ /* 0x0005e80000100a00 */
[----:B------:R4:W-:Y:S04]  /*3990*/  STL.64 [R1+0x10], R8 ;  /* 0x0000100801007387 */ /* 0x0009e80000100a00 */
[----:B------:R5:W-:Y:S01]  /*39a0*/  STL.64 [R1+0x18], R10 ;  /* 0x0000180a01007387 */ /* 0x000be20000100a00 */
[----:B0-----:R-:W-:-:S03]  /*39b0*/  CS2R R4, SRZ ;  /* 0x0000000000047805 */ /* 0x001fc6000001ff00 */
[----:B------:R0:W-:Y:S01]  /*39c0*/  STL.64 [R1+0x20], R12 ;  /* 0x0000200c01007387 */ /* 0x0001e20000100a00 */
[----:B--2---:R-:W-:-:S03]  /*39d0*/  CS2R R6, SRZ ;  /* 0x0000000000067805 */ /* 0x004fc6000001ff00 */
[----:B------:R2:W-:Y:S01]  /*39e0*/  STL.64 [R1+0x28], R14 ;  /* 0x0000280e01007387 */ /* 0x0005e20000100a00 */
[----:B----4-:R-:W-:-:S03]  /*39f0*/  CS2R R8, SRZ ;  /* 0x0000000000087805 */ /* 0x010fc6000001ff00 */
[----:B------:R4:W-:Y:S01]  /*3a00*/  STL.64 [R1+0x30], R16 ;  /* 0x0000301001007387 */ /* 0x0009e20000100a00 */
[----:B-----5:R-:W-:-:S03]  /*3a10*/  CS2R R10, SRZ ;  /* 0x00000000000a7805 */ /* 0x020fc6000001ff00 */
[----:B------:R5:W-:Y:S01]  /*3a20*/  STL.64 [R1+0x38], R18 ;  /* 0x0000381201007387 */ /* 0x000be20000100a00 */
[----:B0-----:R-:W-:-:S03]  /*3a30*/  CS2R R12, SRZ ;  /* 0x00000000000c7805 */ /* 0x001fc6000001ff00 */
[----:B------:R0:W-:Y:S01]  /*3a40*/  STL.64 [R1+0x40], R20 ;  /* 0x0000401401007387 */ /* 0x0001e20000100a00 */
[----:B--2---:R-:W-:-:S03]  /*3a50*/  CS2R R14, SRZ ;  /* 0x00000000000e7805 */ /* 0x004fc6000001ff00 */
[----:B------:R2:W-:Y:S01]  /*3a60*/  STL.64 [R1+0x48], R22 ;  /* 0x0000481601007387 */ /* 0x0005e20000100a00 */
[----:B----4-:R-:W-:-:S03]  /*3a70*/  CS2R R16, SRZ ;  /* 0x0000000000107805 */ /* 0x010fc6000001ff00 */
[----:B------:R-:W-:Y:S01]  /*3a80*/  STL.64 [R1+0x50], R24 ;  /* 0x0000501801007387 */ /* 0x000fe20000100a00 */
[----:B-----5:R-:W-:-:S03]  /*3a90*/  CS2R R18, SRZ ;  /* 0x0000000000127805 */ /* 0x020fc6000001ff00 */
[----:B------:R-:W-:Y:S01]  /*3aa0*/  STL.64 [R1+0x58], R26 ;  /* 0x0000581a01007387 */ /* 0x000fe20000100a00 */
[----:B0-----:R-:W-:-:S03]  /*3ab0*/  CS2R R20, SRZ ;  /* 0x0000000000147805 */ /* 0x001fc6000001ff00 */
[----:B------:R-:W-:Y:S01]  /*3ac0*/  STL.64 [R1+0x60], R28 ;  /* 0x0000601c01007387 */ /* 0x000fe20000100a00 */
[----:B--2---:R-:W-:-:S03]  /*3ad0*/  CS2R R22, SRZ ;  /* 0x0000000000167805 */ /* 0x004fc6000001ff00 */
[----:B------:R-:W-:Y:S04]  /*3ae0*/  STL.64 [R1+0x68], R30 ;  /* 0x0000681e01007387 */ /* 0x000fe80000100a00 */
        /* <DEDUP_REMOVED lines=49> */
[----:B------:R0:W-:Y:S04]  /*3e00*/  STL.64 [R1+0x1f8], R130 ;  /* 0x0001f88201007387 */ /* 0x0001e80000100a00 */
[----:B------:R2:W-:Y:S04]  /*3e10*/  STL [R1+0x2d4], RZ ;  /* 0x0002d4ff01007387 */ /* 0x0005e80000100800 */
[----:B------:R2:W-:Y:S01]  /*3e20*/  STL [R1+0x2d0], RZ ;  /* 0x0002d0ff01007387 */ /* 0x0005e20000100800 */
[----:B0-----:R-:W-:-:S03]  /*3e30*/  WARPGROUP.ARRIVE ;  /* 0x00000000000079c5 */ /* 0x001fc60000000000 */
[----:B------:R2:W-:Y:S04]  /*3e40*/  STL [R1+0x2cc], RZ ;  /* 0x0002ccff01007387 */ /* 0x0005e80000100800 */
[----:B------:R2:W-:Y:S01]  /*3e50*/  STL [R1+0x2c8], RZ ;  /* 0x0002c8ff01007387 */ /* 0x0005e20000100800 */
[----:B------:R-:W-:Y:S03]  /*3e60*/  QGMMA.64x256x32.F32.E4M3.E4M3 R24, gdesc[UR16], RZ, !UPT, gsb0 ;  /* 0x03e00000101879f3 */ /* 0x000fe6000c0008ff */
        /* <DEDUP_REMOVED lines=50> */
[----:B------:R-:W-:-:S02]  /*4190*/  WARPGROUP.DEPBAR.LE gsb0, 0x0 ;  /* 0x00008000000079c5 */ /* 0x000fc40000010000 */
[----:B------:R-:W-:Y:S05]  /*41a0*/  @!P0 BRA `(.L_x_23) ;  /* 0x0000002000f88947 */ /* 0x000fea0003800000 */
[----:B------:R-:W4:Y:S04]  /*41b0*/  LDL R4, [R1] ;  /* 0x0000000001047983 */ /* 0x000f280000100800 */
[----:B------:R-:W5:Y:S04]  /*41c0*/  LDL R5, [R1+0x4] ;  /* 0x0000040001057983 */ /* 0x000f680000100800 */
[----:B------:R-:W3:Y:S04]  /*41d0*/  LDL R6, [R1+0x8] ;  /* 0x0000080001067983 */ /* 0x000ee80000100800 */
[----:B------:R-:W2:Y:S04]  /*41e0*/  LDL R7, [R1+0xc] ;  /* 0x00000c0001077983 */ /* 0x000ea80000100800 */
        /* <DEDUP_REMOVED lines=100> */
[----:B------:R0:W-:Y:S04]  /*4830*/  STL [R1+0x4c8], R131 ;  /* 0x0004c88301007387 */ /* 0x0001e80000100800 */
[----:B0-----:R-:W2:Y:S04]  /*4840*/  LDL R131, [R1+0x1a0] ;  /* 0x0001a00001837983 */ /* 0x001ea80000100800 */
        /* <DEDUP_REMOVED lines=39> */
[----:B0-----:R-:W2:Y:S01]  /*4ac0*/  LDL R151, [R1+0x1f0] ;  /* 0x0001f00001977983 */ /* 0x001ea20000100800 */
[----:B------:R-:W-:-:S01]  /*4ad0*/  FADD R3, RZ, R3 ;  /* 0x00000003ff037221 */ /* 0x000fc20000000000 */
[----:B------:R-:W-:Y:S01]  /*4ae0*/  FADD R2, RZ, R2 ;  /* 0x00000002ff027221 */ /* 0x000fe20000000000 */
[----:B----4-:R-:W-:-:S01]  /*4af0*/  FADD R4, RZ, R4 ;  /* 0x00000004ff047221 */ /* 0x010fc20000000000 */
[----:B-----5:R-:W-:Y:S01]  /*4b00*/  FADD R5, RZ, R5 ;  /* 0x00000005ff057221 */ /* 0x020fe20000000000 */
[----:B---3--:R-:W-:-:S01]  /*4b10*/  FADD R6, RZ, R6 ;  /* 0x00000006ff067221 */ /* 0x008fc20000000000 */
[----:B--2---:R-:W-:Y:S01]  /*4b20*/  FADD R7, RZ, R7 ;  /* 0x00000007ff077221 */ /* 0x004fe20000000000 */
[----:B------:R-:W-:-:S01]  /*4b30*/  FADD R8, RZ, R8 ;  /* 0x00000008ff087221 */ /* 0x000fc20000000000 */
[----:B------:R-:W-:Y:S01]  /*4b40*/  FADD R9, RZ, R9 ;  /* 0x00000009ff097221 */ /* 0x000fe20000000000 */
        /* <DEDUP_REMOVED lines=13> */
[----:B------:R-:W2:Y:S01]  /*4c20*/  LDL.LU R131, [R1+0x4c8] ;  /* 0x0004c80001837983 */ /* 0x000ea20000300800 */
        /* <DEDUP_REMOVED lines=13> */
[----:B------:R-:W3:Y:S01]  /*4d00*/  LDL.LU R132, [R1+0x4c4] ;  /* 0x0004c40001847983 */ /* 0x000ee20000300800 */
        /* <DEDUP_REMOVED lines=16> */
[----:B------:R0:W-:Y:S01]  /*4e10*/  STL [R1+0x200], R133 ;  /* 0x0002008501007387 */ /* 0x0001e20000100800 */
        /* <DEDUP_REMOVED lines=9> */
[----:B0-----:R-:W4:Y:S01]  /*4eb0*/  LDL.LU R133, [R1+0x4c0] ;  /* 0x0004c00001857983 */ /* 0x001f220000300800 */
[----:B------:R-:W-:-:S01]  /*4ec0*/  FADD R185, RZ, R185 ;  /* 0x000000b9ffb97221 */ /* 0x000fc20000000000 */
[----:B------:R-:W-:Y:S01]  /*4ed0*/  FADD R186, RZ, R186 ;  /* 0x000000baffba7221 */ /* 0x000fe20000000000 */
[----:B------:R-:W-:-:S01]  /*4ee0*/  FADD R187, RZ, R187 ;  /* 0x000000bbffbb7221 */ /* 0x000fc20000000000 */
        /* <DEDUP_REMOVED lines=10> */
[----:B0-----:R-:W5:Y:S01]  /*4f90*/  LDL.LU R134, [R1+0x4bc] ;  /* 0x0004bc0001867983 */ /* 0x001f620000300800 */
        /* <DEDUP_REMOVED lines=51> */
[----:B0-----:R-:W5:Y:S04]  /*52d0*/  LDL.LU R138, [R1+0x4ac] ;  /* 0x0004ac00018a7983 */ /* 0x001f680000300800 */
[----:B------:R0:W-:Y:S01]  /*52e0*/  STL [R1+0x218], R139 ;  /* 0x0002188b01007387 */ /* 0x0001e20000100800 */
[----:B------:R-:W-:-:S03]  /*52f0*/  FADD R140, RZ, R140 ;  /* 0x0000008cff8c7221 */ /* 0x000fc60000000000 */
        /* <DEDUP_REMOVED lines=34> */
[----:B------:R0:W-:Y:S04]  /*5520*/  STL [R1+0x248], R151 ;  /* 0x0002489701007387 */ /* 0x0001e80000100800 */
[----:B0-----:R-:W5:Y:S04]  /*5530*/  LDL.LU R151, [R1+0x478] ;  /* 0x0004780001977983 */ /* 0x001f680000300800 */
[----:B------:R0:W-:Y:S04]  /*5540*/  STL [R1+0x24c], R3 ;  /* 0x00024c0301007387 */ /* 0x0001e80000100800 */
[----:B------:R1:W-:Y:S01]  /*5550*/  STL [R1+0x250], R2 ;  /* 0x0002500201007387 */ /* 0x0003e20000100800 */
[----:B0-----:R-:W-:-:S01]  /*5560*/  FADD R3, RZ, R0 ;  /* 0x00000000ff037221 */ /* 0x001fc20000000000 */
[----:B------:R-:W-:Y:S01]  /*5570*/  FADD R0, RZ, R25 ;  /* 0x00000019ff007221 */ /* 0x000fe20000000000 */
[----:B-1----:R-:W-:-:S03]  /*5580*/  FADD R2, RZ, R24 ;  /* 0x00000018ff027221 */ /* 0x002fc60000000000 */
[----:B------:R0:W-:Y:S04]  /*5590*/  STL [R1+0x254], R3 ;  /* 0x0002540301007387 */ /* 0x0001e80000100800 */
[----:B------:R1:W-:Y:S04]  /*55a0*/  STL [R1+0x258], R2 ;  /* 0x0002580201007387 */ /* 0x0003e80000100800 */
[----:B------:R2:W-:Y:S01]  /*55b0*/  STL [R1+0x25c], R0 ;  /* 0x00025c0001007387 */ /* 0x0005e20000100800 */
[----:B0-----:R-:W-:-:S01]  /*55c0*/  FADD R3, RZ, R26 ;  /* 0x0000001aff037221 */ /* 0x001fc20000000000 */
[----:B-1----:R-:W-:-:S04]  /*55d0*/  FADD R2, RZ, R27 ;  /* 0x0000001bff027221 */ /* 0x002fc80000000000 */
[----:B------:R0:W-:Y:S01]  /*55e0*/  STL [R1+0x260], R3 ;  /* 0x0002600301007387 */ /* 0x0001e20000100800 */
[----:B--2---:R-:W-:-:S03]  /*55f0*/  FADD R0, RZ, R28 ;  /* 0x0000001cff007221 */ /* 0x004fc60000000000 */
        /* <DEDUP_REMOVED lines=207> */
[----:B---3--:R-:W-:-:S04]  /*62f0*/  FADD R2, RZ, R132 ;  /* 0x00000084ff027221 */ /* 0x008fc80000000000 */
[----:B------:R5:W-:Y:S01]  /*6300*/  STL [R1+0x404], R3 ;  /* 0x0004040301007387 */ /* 0x000be20000100800 */
[----:B----4-:R-:W-:-:S03]  /*6310*/  FADD R0, RZ, R133 ;  /* 0x00000085ff007221 */ /* 0x010fc60000000000 */
[----:B------:R0:W-:Y:S04]  /*6320*/  STL [R1+0x408], R2 ;  /* 0x0004080201007387 */ /* 0x0001e80000100800 */
[----:B------:R1:W-:Y:S01]  /*6330*/  STL [R1+0x40c], R0 ;  /* 0x00040c0001007387 */ /* 0x0003e20000100800 */
[----:B-----5:R-:W-:-:S01]  /*6340*/  FADD R3, RZ, R134 ;  /* 0x00000086ff037221 */ /* 0x020fc20000000000 */
[----:B0-----:R-:W-:-:S04]  /*6350*/  FADD R2, RZ, R135 ;  /* 0x00000087ff027221 */ /* 0x001fc80000000000 */
[----:B------:R0:W-:Y:S01]  /*6360*/  STL [R1+0x410], R3 ;  /* 0x0004100301007387 */ /* 0x0001e20000100800 */
[----:B-1----:R-:W-:-:S03]  /*6370*/  FADD R0, RZ, R136 ;  /* 0x00000088ff007221 */ /* 0x002fc60000000000 */
        /* <DEDUP_REMOVED lines=32> */
[----:B------:R-:W-:-:S05]  /*6580*/  UMOV UR6, URZ ;  /* 0x0000003f00067c82 */ /* 0x000fca0008000000 */
.L_x_23:
[----:B------:R-:W-:-:S04]  /*6590*/  UIADD3 UR14, UR5, 0x1, URZ ;  /* 0x00000001050e7890 */ /* 0x000fc8000fffe03f */
[----:B------:R-:W-:-:S04]  /*65a0*/  UISETP.NE.AND UP0, UPT, UR14, 0xe, UPT ;  /* 0x0000000e0e00788c */ /* 0x000fc8000bf05270 */
[----:B------:R-:W-:Y:S02]  /*65b0*/  USEL UR8, URZ, 0x1, UP0 ;  /* 0x000000013f087887 */ /* 0x000fe40008000000 */
[----:B------:R-:W-:Y:S02]  /*65c0*/  USEL UR14, UR14, URZ, UP0 ;  /* 0x0000003f0e0e7287 */ /* 0x000fe40008000000 */
[----:B------:R-:W-:-:S06]  /*65d0*/  ULOP3.LUT UR8, UR4, UR8, URZ, 0x3c, !UPT ;  /* 0x0000000804087292 */ /* 0x000fcc000f8e3c3f */
[----:B0-----:R-:W-:Y:S01]  /*65e0*/  IMAD.U32 R0, RZ, RZ, UR8 ;  /* 0x00000008ff007e24 */ /* 0x001fe2000f8e00ff */
[----:B------:R-:W-:-:S06]  /*65f0*/  UMOV UR8, 0x1 ;  /* 0x0000000100087882 */ /* 0x000fcc0000000000 */
.L_x_18:
[----:B------:R-:W-:-:S04]  /*6600*/  UISETP.LT.AND UP0, UPT, UR9, 0x1, UPT ;  /* 0x000000010900788c */ /* 0x000fc8000bf01270 */
[----:B------:R-:W-:-:S04]  /*6610*/  USEL UR15, UR9, 0x1, UP0 ;  /* 0x00000001090f7887 */ /* 0x000fc80008000000 */
[----:B------:R-:W-:-:S04]  /*6620*/  UIADD3 UR15, UR9, -UR15, URZ ;  /* 0x8000000f090f7290 */ /* 0x000fc8000fffe03f */
[----:B------:R-:W-:-:S06]  /*6630*/  UISETP.GE.AND UP0, UPT, UR15, 0x1, UPT ;  /* 0x000000010f00788c */ /* 0x000fcc000bf06270 */
[----:B------:R-:W-:-:S13]  /*6640*/  PLOP3.LUT P0, PT, PT, PT, UP0, 0x80, 0x0 ;  /* 0x000000000000781c */ /* 0x000fda0003f0f008 */
[----:B------:R-:W-:Y:S05]  /*6650*/  @!P0 BRA `(.L_x_24) ;  /* 0x0000004c00ac8947 */ /* 0x000fea0003800000 */
[----:B------:R-:W-:Y:S01]  /*6660*/  IMAD.U32 R2, RZ, RZ, UR15 ;  /* 0x0000000fff027e24 */ /* 0x000fe2000f8e00ff */
[----:B------:R-:W-:Y:S01]  /*6670*/  UMOV UR25, UR5 ;  /* 0x0000000500197c82 */ /* 0x000fe20008000000 */
[----:B------:R-:W-:-:S05]  /*6680*/  ULDC UR26, c[0x0][0x50c] ;  /* 0x00014300001a7ab9 */ /* 0x000fca0000000800 */
.L_x_32:
[----:B------:R-:W-:-:S06]  /*6690*/  UISETP.NE.AND UP0, UPT, UR24, 0x3, UPT ;  /* 0x000000031800788c */ /* 0x000fcc000bf05270 */
[----:B------:R-:W-:-:S13]  /*66a0*/  PLOP3.LUT P1, PT, PT, PT, UP0, 0x80, 0x0 ;  /* 0x000000000000781c */ /* 0x000fda0003f2f008 */
[----:B------:R-:W-:Y:S05]  /*66b0*/  @!P1 BRA `(.L_x_25) ;  /* 0x0000000000049947 */ /* 0x000fea0003800000 */
[----:B------:R-:W-:Y:S01]  /*66c0*/  BPT.TRAP 0x1 ;  /* 0x000000040000795c */ /* 0x000fe20000300000 */
.L_x_25:
[----:B------:R-:W0:Y:S01]  /*66d0*/  S2UR UR15, SR_CgaCtaId ;  /* 0x00000000000f79c3 */ /* 0x000e220000008800 */
[----:B------:R-:W-:Y:S01]  /*66e0*/  UMOV UR11, 0x400 ;  /* 0x00000400000b7882 */ /* 0x000fe20000000000 */
[----:B------:R-:W-:Y:S01]  /*66f0*/  SHF.L.U32 R3, R0, 0x1f, RZ ;  /* 0x0000001f00037819 */ /* 0x000fe200000006ff */
[----:B0-----:R-:W-:-:S04]  /*6700*/  ULEA UR11, UR15, UR11, 0x18 ;  /* 0x0000000b0f0b7291 */ /* 0x001fc8000f8ec03f */
[----:B------:R-:W-:-:S09]  /*6710*/  ULEA UR15, UR14, UR11, 0x3 ;  /* 0x0000000b0e0f7291 */ /* 0x000fd2000f8e183f */
[----:B------:R0:W4:Y:S01]  /*6720*/  SYNCS.PHASECHK.TRANS64.TRYWAIT P0, [UR15], R3 ;  /* 0x00000003ff0075a7 */ /* 0x000122000800014f */
[----:B------:R-:W-:Y:S05]  /*6730*/  @!P1 BRA `(.L_x_26) ;  /* 0x0000000000049947 */ /* 0x000fea0003800000 */
[----:B------:R-:W-:Y:S01]  /*6740*/  BPT.TRAP 0x1 ;  /* 0x000000040000795c */ /* 0x000fe20000300000 */
.L_x_26:
[----:B----4-:R-:W-:Y:S05]  /*6750*/  @P0 BRA `(.L_x_27) ;  /* 0x0000000000080947 */ /* 0x010fea0003800000 */
[----:B------:R-:W4:Y:S02]  /*6760*/  SYNCS.PHASECHK.TRANS64.TRYWAIT P0, [UR15], R3 ;  /* 0x00000003ff0075a7 */ /* 0x000f24000800014f */
[----:B----4-:R-:W-:Y:S05]  /*6770*/  @!P0 BRA `(.L_x_28) ;  /* 0x000001d400a08947 */ /* 0x010fea0003800000 */
.L_x_27:
        /* <DEDUP_REMOVED lines=64> */
[----:B----4-:R-:W4:Y:S04]  /*6b80*/  LDL.LU.64 R108, [R1] ;  /* 0x00000000016c7983 */ /* 0x010f280000300a00 */
[----:B------:R-:W4:Y:S04]  /*6b90*/  LDL.LU.64 R110, [R1+0x8] ;  /* 0x00000800016e7983 */ /* 0x000f280000300a00 */
        /* <DEDUP_REMOVED lines=61> */
[----:B------:R-:W4:Y:S01]  /*6f70*/  LDL.LU.64 R234, [R1+0x1f8] ;  /* 0x0001f80001ea7983 */ /* 0x000f220000300a00 */
[----:B------:R-:W-:-:S02]  /*6f80*/  UIADD3 UR15, UR11, 0x1c200, URZ ;  /* 0x0001c2000b0f7890 */ /* 0x000fc4000fffe03f */
[----:B------:R-:W-:Y:S02]  /*6f90*/  UISETP.NE.AND UP0, UPT, UR7, URZ, UPT ;  /* 0x0000003f0700728c */ /* 0x000fe4000bf05270 */
[----:B------:R-:W-:Y:S02]  /*6fa0*/  USHF.R.U32.HI UR15, URZ, 0x4, UR15 ;  /* 0x000000043f0f7899 */ /* 0x000fe4000801160f */
[----:B------:R-:W-:Y:S02]  /*6fb0*/  USEL UR8, UR8, URZ, !UP0 ;  /* 0x0000003f08087287 */ /* 0x000fe4000c000000 */
[----:B------:R-:W-:Y:S02]  /*6fc0*/  ULOP3.LUT UR15, UR15, 0x3fff, URZ, 0xc0, !UPT ;  /* 0x00003fff0f0f7892 */ /* 0x000fe4000f8ec03f */
[----:B------:R-:W-:Y:S02]  /*6fd0*/  ULOP3.LUT UR16, UR12, 0x10000, URZ, 0xfc, !UPT ;  /* 0x000100000c107892 */ /* 0x000fe4000f8efc3f */
[----:B------:R-:W-:-:S02]  /*6fe0*/  ULOP3.LUT UR15, UR15, 0x10000, URZ, 0xfc, !UPT ;  /* 0x000100000f0f7892 */ /* 0x000fc4000f8efc3f */
[----:B------:R-:W-:Y:S02]  /*6ff0*/  UISETP.NE.U32.AND UP0, UPT, UR8, URZ, UPT ;  /* 0x0000003f0800728c */ /* 0x000fe4000bf05070 */
[----:B------:R-:W-:Y:S02]  /*7000*/  ULEA UR16, UR14, UR16, 0x9 ;  /* 0x000000100e107291 */ /* 0x000fe4000f8e483f */
[----:B------:R-:W-:Y:S01]  /*7010*/  ULEA UR18, UR14, UR15, 0x9 ;  /* 0x0000000f0e127291 */ /* 0x000fe2000f8e483f */
[----:B------:R-:W-:Y:S01]  /*7020*/  UMOV UR17, 0xc0000010 ;  /* 0xc000001000117882 */ /* 0x000fe20000000000 */
[----:B------:R-:W-:Y:S01]  /*7030*/  UMOV UR19, 0xc0000010 ;  /* 0xc000001000137882 */ /* 0x000fe20000000000 */
[----:B----4-:R-:W-:-:S06]  /*7040*/  WARPGROUP.ARRIVE ;  /* 0x00000000000079c5 */ /* 0x010fcc0000000000 */
[----:B------:R-:W-:Y:S03]  /*7050*/  QGMMA.64x256x32.F32.E4M3.E4M3 R108, gdesc[UR16], R108, UP0, gsb0 ;  /* 0x03e00000106c79f3 */ /* 0x000fe6000b80086c */
[----:B------:R-:W-:Y:S02]  /*7060*/  WARPGROUP.DEPBAR.LE gsb0, 0x0 ;  /* 0x00008000000079c5 */ /* 0x000fe40000010000 */
[----:B------:R-:W-:Y:S01]  /*7070*/  STL.64 [R1], R108 ;  /* 0x0000006c01007387 */ /* 0x000fe20000100a00 */
[----:B0-----:R-:W-:-:S03]  /*7080*/  IMAD.MOV.U32 R3, RZ, RZ, R108 ;  /* 0x000000ffff037224 */ /* 0x001fc600078e006c */
        /* <DEDUP_REMOVED lines=63> */
[----:B0-----:R0:W5:Y:S04]  /*7480*/  LDL.LU.64 R234, [R1+0x670] ;  /* 0x0006700001ea7983 */ /* 0x0011680000300a00 */
[----:B------:R0:W5:Y:S04]  /*7490*/  LDL.LU.64 R232, [R1+0x668] ;  /* 0x0006680001e87983 */ /* 0x0001680000300a00 */
        /* <DEDUP_REMOVED lines=62> */
[----:B------:R-:W-:Y:S01]  /*7880*/  UIADD3 UR16, UR16, 0x100, URZ ;  /* 0x0000010010107890 */ /* 0x000fe2000fffe03f */
[----:B------:R-:W-:Y:S01]  /*7890*/  UMOV UR17, 0xc0000010 ;  /* 0xc000001000117882 */ /* 0x000fe20000000000 */
[----:B------:R-:W-:Y:S01]  /*78a0*/  UIADD3 UR6, UR6, 0x1, URZ ;  /* 0x0000000106067890 */ /* 0x000fe2000fffe03f */
[----:B----4-:R-:W-:-:S06]  /*78b0*/  WARPGROUP.ARRIVE ;  /* 0x00000000000079c5 */ /* 0x010fcc0000000000 */
[----:B------:R-:W-:Y:S01]  /*78c0*/  QGMMA.64x256x32.F32.E4M3.E4M3 R24, gdesc[UR16], R24, UP0, gsb0 ;  /* 0x03e00000101879f3 */ /* 0x000fe2000b800818 */
[----:B------:R-:W-:-:S04]  /*78d0*/  UISETP.NE.AND UP0, UPT, UR6, UR26, UPT ;  /* 0x0000001a0600728c */ /* 0x000fc8000bf05270 */
[----:B------:R-:W-:-:S06]  /*78e0*/  USEL UR7, URZ, 0x1, UP0 ;  /* 0x000000013f077887 */ /* 0x000fcc0008000000 */
[----:B------:R-:W-:Y:S01]  /*78f0*/  ISETP.NE.AND P0, PT, RZ, UR7, PT ;  /* 0x00000007ff007c0c */ /* 0x000fe2000bf05270 */
[----:B------:R-:W-:-:S12]  /*7900*/  WARPGROUP.DEPBAR.LE gsb0, 0x0 ;  /* 0x00008000000079c5 */ /* 0x000fd80000010000 */
[----:B0-----:R-:W-:Y:S05]  /*7910*/  @!P0 BRA `(.L_x_29) ;  /* 0x00000038008c8947 */ /* 0x001fea0003800000 */
[----:B------:R0:W-:Y:S04]  /*7920*/  STL [R1+0x660], R31 ;  /* 0x0006601f01007387 */ /* 0x0001e80000100800 */
[----:B------:R4:W-:Y:S01]  /*7930*/  STL [R1+0x65c], R32 ;  /* 0x00065c2001007387 */ /* 0x0009e20000100800 */
[----:B0-----:R-:W-:-:S03]  /*7940*/  IMAD.MOV.U32 R31, RZ, RZ, R3 ;  /* 0x000000ffff1f7224 */ /* 0x001fc600078e0003 */
[----:B----4-:R-:W4:Y:S04]  /*7950*/  LDL R32, [R1+0x4] ;  /* 0x0000040001207983 */ /* 0x010f280000100800 */
[----:B------:R0:W-:Y:S04]  /*7960*/  STL [R1+0x658], R33 ;  /* 0x0006582101007387 */ /* 0x0001e80000100800 */
[----:B0-----:R-:W2:Y:S04]  /*7970*/  LDL R33, [R1+0x8] ;  /* 0x0000080001217983 */ /* 0x001ea80000100800 */
[----:B------:R0:W-:Y:S04]  /*7980*/  STL [R1+0x654], R34 ;  /* 0x0006542201007387 */ /* 0x0001e80000100800 */
[----:B0-----:R-:W3:Y:S04]  /*7990*/  LDL R34, [R1+0xc] ;  /* 0x00000c0001227983 */ /* 0x001ee80000100800 */
        /* <DEDUP_REMOVED lines=175> */
[----:B0-----:R-:W3:Y:S04]  /*8490*/  LDL.LU R122, [R1+0x200] ;  /* 0x00020000017a7983 */ /* 0x001ee80000300800 */
        /* <DEDUP_REMOVED lines=14> */
[----:B------:R-:W3:Y:S04]  /*8580*/  LDL.LU R3, [R1+0x234] ;  /* 0x0002340001037983 */ /* 0x000ee80000300800 */
        /* <DEDUP_REMOVED lines=46> */
[----:B-----5:R0:W-:Y:S04]  /*8870*/  STL [R1+0x478], R0 ;  /* 0x0004780001007387 */ /* 0x0201e80000100800 */
[----:B0-----:R-:W3:Y:S01]  /*8880*/  LDL R0, [R1+0x168] ;  /* 0x0001680001007983 */ /* 0x001ee20000100800 */
[----:B------:R-:W-:-:S01]  /*8890*/  FADD R4, R31, R4 ;  /* 0x000000041f047221 */ /* 0x000fc20000000000 */
[----:B----4-:R-:W-:Y:S01]  /*88a0*/  FADD R5, R32, R5 ;  /* 0x0000000520057221 */ /* 0x010fe20000000000 */
[----:B--2---:R-:W-:-:S01]  /*88b0*/  FADD R6, R33, R6 ;  /* 0x0000000621067221 */ /* 0x004fc20000000000 */
[----:B------:R-:W2:Y:S01]  /*88c0*/  LDL.LU R31, [R1+0x660] ;  /* 0x00066000011f7983 */ /* 0x000ea20000300800 */
[----:B---3--:R-:W-:-:S01]  /*88d0*/  FADD R7, R34, R7 ;  /* 0x0000000722077221 */ /* 0x008fc20000000000 */
[----:B------:R-:W-:-:S02]  /*88e0*/  FADD R8, R35, R8 ;  /* 0x0000000823087221 */ /* 0x000fc40000000000 */
[----:B------:R-:W3:Y:S01]  /*88f0*/  LDL.LU R32, [R1+0x65c] ;  /* 0x00065c0001207983 */ /* 0x000ee20000300800 */
[----:B------:R-:W-:-:S03]  /*8900*/  FADD R9, R36, R9 ;  /* 0x0000000924097221 */ /* 0x000fc60000000000 */
[----:B------:R-:W4:Y:S01]  /*8910*/  LDL.LU R33, [R1+0x658] ;  /* 0x0006580001217983 */ /* 0x000f220000300800 */
        /* <DEDUP_REMOVED lines=160> */
[----:B------:R-:W-:-:S01]  /*9320*/  FADD R218, R117, R218 ;  /* 0x000000da75da7221 */ /* 0x000fc20000000000 */
[----:B------:R-:W-:Y:S02]  /*9330*/  FADD R122, R124, R122 ;  /* 0x0000007a7c7a7221 */ /* 0x000fe40000000000 */
[----:B------:R-:W4:Y:S01]  /*9340*/  LDL.LU R114, [R1+0x514] ;  /* 0x0005140001727983 */ /* 0x000f220000300800 */
[----:B------:R-:W-:-:S03]  /*9350*/  FADD R219, R118, R219 ;  /* 0x000000db76db7221 */ /* 0x000fc60000000000 */
[----:B------:R-:W4:Y:S01]  /*9360*/  LDL.LU R115, [R1+0x510] ;  /* 0x0005100001737983 */ /* 0x000f220000300800 */
[----:B------:R-:W-:-:S03]  /*9370*/  FADD R220, R119, R220 ;  /* 0x000000dc77dc7221 */ /* 0x000fc60000000000 */
[----:B------:R-:W4:Y:S01]  /*9380*/  LDL.LU R116, [R1+0x50c] ;  /* 0x00050c0001747983 */ /* 0x000f220000300800 */
[----:B------:R-:W-:-:S03]  /*9390*/  FADD R221, R120, R221 ;  /* 0x000000dd78dd7221 */ /* 0x000fc60000000000 */
[----:B------:R-:W4:Y:S04]  /*93a0*/  LDL.LU R117, [R1+0x508] ;  /* 0x0005080001757983 */ /* 0x000f280000300800 */
[----:B------:R-:W4:Y:S04]  /*93b0*/  LDL.LU R118, [R1+0x504] ;  /* 0x0005040001767983 */ /* 0x000f280000300800 */
[----:B------:R-:W4:Y:S04]  /*93c0*/  LDL.LU R119, [R1+0x500] ;  /* 0x0005000001777983 */ /* 0x000f280000300800 */
[----:B------:R-:W4:Y:S01]  /*93d0*/  LDL.LU R120, [R1+0x4fc] ;  /* 0x0004fc0001787983 */ /* 0x000f220000300800 */
[----:B------:R-:W-:-:S01]  /*93e0*/  FADD R237, R126, R237 ;  /* 0x000000ed7eed7221 */ /* 0x000fc20000000000 */
[----:B------:R-:W-:Y:S01]  /*93f0*/  FADD R236, R128, R236 ;  /* 0x000000ec80ec7221 */ /* 0x000fe20000000000 */
[----:B------:R-:W-:-:S01]  /*9400*/  FADD R225, R150, R225 ;  /* 0x000000e196e17221 */ /* 0x000fc20000000000 */
[----:B------:R0:W-:Y:S01]  /*9410*/  STL [R1+0x200], R122 ;  /* 0x0002007a01007387 */ /* 0x0001e20000100800 */
[----:B------:R-:W-:-:S01]  /*9420*/  FADD R228, R146, R228 ;  /* 0x000000e492e47221 */ /* 0x000fc20000000000 */
[----:B------:R-:W-:Y:S01]  /*9430*/  FADD R230, R143, R230 ;  /* 0x000000e68fe67221 */ /* 0x000fe20000000000 */
[----:B------:R-:W-:-:S01]  /*9440*/  FADD R231, R141, R231 ;  /* 0x000000e78de77221 */ /* 0x000fc20000000000 */
[----:B------:R-:W-:Y:S01]  /*9450*/  FADD R223, R2, R223 ;  /* 0x000000df02df7221 */ /* 0x000fe20000000000 */
[----:B------:R-:W-:-:S01]  /*9460*/  FADD R222, R0, R222 ;  /* 0x000000de00de7221 */ /* 0x000fc20000000000 */
[----:B------:R-:W-:Y:S01]  /*9470*/  FADD R224, R151, R224 ;  /* 0x000000e097e07221 */ /* 0x000fe20000000000 */
[----:B------:R-:W-:-:S01]  /*9480*/  FADD R226, R149, R226 ;  /* 0x000000e295e27221 */ /* 0x000fc20000000000 */
[----:B------:R-:W-:Y:S01]  /*9490*/  FADD R227, R147, R227 ;  /* 0x000000e393e37221 */ /* 0x000fe20000000000 */
[----:B------:R-:W-:-:S01]  /*94a0*/  FADD R229, R145, R229 ;  /* 0x000000e591e57221 */ /* 0x000fc20000000000 */
[----:B0-----:R-:W2:Y:S01]  /*94b0*/  LDL.LU R122, [R1+0x204] ;  /* 0x00020400017a7983 */ /* 0x001ea20000300800 */
[----:B------:R-:W-:-:S01]  /*94c0*/  FADD R232, R136, R232 ;  /* 0x000000e888e87221 */ /* 0x000fc20000000000 */
[----:B------:R-:W-:Y:S01]  /*94d0*/  FADD R233, R134, R233 ;  /* 0x000000e986e97221 */ /* 0x000fe20000000000 */
[----:B------:R-:W-:-:S01]  /*94e0*/  FADD R234, R132, R234 ;  /* 0x000000ea84ea7221 */ /* 0x000fc20000000000 */
[----:B------:R-:W3:Y:S01]  /*94f0*/  LDL.LU R124, [R1+0x208] ;  /* 0x00020800017c7983 */ /* 0x000ee20000300800 */
[----:B------:R-:W-:-:S03]  /*9500*/  FADD R235, R130, R235 ;  /* 0x000000eb82eb7221 */ /* 0x000fc60000000000 */
[----:B------:R-:W4:Y:S04]  /*9510*/  LDL.LU R126, [R1+0x20c] ;  /* 0x00020c00017e7983 */ /* 0x000f280000300800 */
[----:B------:R-:W4:Y:S04]  /*9520*/  LDL.LU R128, [R1+0x210] ;  /* 0x0002100001807983 */ /* 0x000f280000300800 */
[----:B------:R-:W4:Y:S04]  /*9530*/  LDL.LU R150, [R1+0x214] ;  /* 0x0002140001967983 */ /* 0x000f280000300800 */
[----:B------:R-:W4:Y:S04]  /*9540*/  LDL.LU R146, [R1+0x218] ;  /* 0x0002180001927983 */ /* 0x000f280000300800 */
[----:B------:R-:W4:Y:S04]  /*9550*/  LDL.LU R143, [R1+0x21c] ;  /* 0x00021c00018f7983 */ /* 0x000f280000300800 */
[----:B------:R-:W4:Y:S04]  /*9560*/  LDL.LU R141, [R1+0x220] ;  /* 0x00022000018d7983 */ /* 0x000f280000300800 */
[----:B------:R-:W4:Y:S04]  /*9570*/  LDL.LU R2, [R1+0x224] ;  /* 0x0002240001027983 */ /* 0x000f280000300800 */
[----:B------:R-:W4:Y:S04]  /*9580*/  LDL.LU R0, [R1+0x228] ;  /* 0x0002280001007983 */ /* 0x000f280000300800 */
[----:B------:R-:W4:Y:S04]  /*9590*/  LDL R130, [R1+0x1e0] ;  /* 0x0001e00001827983 */ /* 0x000f280000100800 */
[----:B------:R-:W4:Y:S04]  /*95a0*/  LDL R132, [R1+0x1e4] ;  /* 0x0001e40001847983 */ /* 0x000f280000100800 */
[----:B------:R-:W4:Y:S04]  /*95b0*/  LDL R134, [R1+0x1e8] ;  /* 0x0001e80001867983 */ /* 0x000f280000100800 */
[----:B------:R-:W4:Y:S04]  /*95c0*/  LDL R136, [R1+0x1ec] ;  /* 0x0001ec0001887983 */ /* 0x000f280000100800 */
[----:B------:R-:W4:Y:S04]  /*95d0*/  LDL R151, [R1+0x1f0] ;  /* 0x0001f00001977983 */ /* 0x000f280000100800 */
[----:B------:R-:W4:Y:S04]  /*95e0*/  LDL R149, [R1+0x1f4] ;  /* 0x0001f40001957983 */ /* 0x000f280000100800 */
[----:B------:R-:W4:Y:S04]  /*95f0*/  LDL R147, [R1+0x1f8] ;  /* 0x0001f80001937983 */ /* 0x000f280000100800 */
[----:B------:R-:W4:Y:S01]  /*9600*/  LDL R145, [R1+0x1fc] ;  /* 0x0001fc0001917983 */ /* 0x000f220000100800 */
[----:B------:R-:W-:-:S01]  /*9610*/  FADD R137, R138, R137 ;  /* 0x000000898a897221 */ /* 0x000fc20000000000 */
[----:B------:R-:W-:Y:S01]  /*9620*/  FADD R133, R135, R133 ;  /* 0x0000008587857221 */ /* 0x000fe20000000000 */
[----:B------:R-:W-:-:S01]  /*9630*/  FADD R3, R131, R3 ;  /* 0x0000000383037221 */ /* 0x000fc20000000000 */
[----:B--2---:R-:W-:-:S02]  /*9640*/  FADD R122, R121, R122 ;  /* 0x0000007a797a7221 */ /* 0x004fc40000000000 */
[----:B------:R-:W2:Y:S01]  /*9650*/  LDL.LU R121, [R1+0x4f8] ;  /* 0x0004f80001797983 */ /* 0x000ea20000300800 */
[----:B---3--:R-:W-:-:S03]  /*9660*/  FADD R124, R123, R124 ;  /* 0x0000007c7b7c7221 */ /* 0x008fc60000000000 */
[----:B------:R0:W-:Y:S01]  /*9670*/  STL [R1+0x204], R122 ;  /* 0x0002047a01007387 */ /* 0x0001e20000100800 */
[----:B----4-:R-:W-:-:S01]  /*9680*/  FADD R126, R125, R126 ;  /* 0x0000007e7d7e7221 */ /* 0x010fc20000000000 */
[----:B------:R-:W-:Y:S02]  /*9690*/  FADD R128, R127, R128 ;  /* 0x000000807f807221 */ /* 0x000fe40000000000 */
[----:B0-----:R-:W3:Y:S04]  /*96a0*/  LDL.LU R122, [R1+0x4f4] ;  /* 0x0004f400017a7983 */ /* 0x001ee80000300800 */
[----:B------:R-:W4:Y:S04]  /*96b0*/  LDL.LU R123, [R1+0x4f0] ;  /* 0x0004f000017b7983 */ /* 0x000f280000300800 */
[----:B------:R0:W-:Y:S01]  /*96c0*/  STL [R1+0x208], R124 ;  /* 0x0002087c01007387 */ /* 0x0001e20000100800 */
[----:B------:R-:W-:-:S01]  /*96d0*/  FADD R150, R129, R150 ;  /* 0x0000009681967221 */ /* 0x000fc20000000000 */
[----:B------:R-:W-:Y:S01]  /*96e0*/  FADD R146, R148, R146 ;  /* 0x0000009294927221 */ /* 0x000fe20000000000 */
[----:B------:R-:W-:-:S01]  /*96f0*/  FADD R143, R144, R143 ;  /* 0x0000008f908f7221 */ /* 0x000fc20000000000 */
[----:B------:R-:W-:Y:S01]  /*9700*/  FADD R141, R142, R141 ;  /* 0x0000008d8e8d7221 */ /* 0x000fe20000000000 */
[----:B0-----:R-:W4:Y:S04]  /*9710*/  LDL.LU R124, [R1+0x4ec] ;  /* 0x0004ec00017c7983 */ /* 0x001f280000300800 */
[----:B------:R-:W4:Y:S04]  /*9720*/  LDL.LU R125, [R1+0x4e8] ;  /* 0x0004e800017d7983 */ /* 0x000f280000300800 */
[----:B------:R0:W-:Y:S01]  /*9730*/  STL [R1+0x20c], R126 ;  /* 0x00020c7e01007387 */ /* 0x0001e20000100800 */
[----:B------:R-:W-:-:S01]  /*9740*/  FADD R2, R140, R2 ;  /* 0x000000028c027221 */ /* 0x000fc20000000000 */
[----:B------:R-:W-:-:S02]  /*9750*/  FADD R0, R139, R0 ;  /* 0x000000008b007221 */ /* 0x000fc40000000000 */
[----:B0-----:R-:W4:Y:S04]  /*9760*/  LDL.LU R126, [R1+0x4e4] ;  /* 0x0004e400017e7983 */ /* 0x001f280000300800 */
[----:B------:R-:W4:Y:S04]  /*9770*/  LDL.LU R127, [R1+0x4e0] ;  /* 0x0004e000017f7983 */ /* 0x000f280000300800 */
[----:B------:R0:W-:Y:S04]  /*9780*/  STL [R1+0x210], R128 ;  /* 0x0002108001007387 */ /* 0x0001e80000100800 */
[----:B0-----:R-:W4:Y:S04]  /*9790*/  LDL.LU R128, [R1+0x4dc] ;  /* 0x0004dc0001807983 */ /* 0x001f280000300800 */
[----:B------:R-:W4:Y:S04]  /*97a0*/  LDL.LU R129, [R1+0x4d8] ;  /* 0x0004d80001817983 */ /* 0x000f280000300800 */
[----:B------:R-:W-:Y:S04]  /*97b0*/  STL [R1+0x214], R150 ;  /* 0x0002149601007387 */ /* 0x000fe80000100800 */
[----:B------:R-:W-:Y:S04]  /*97c0*/  STL [R1+0x218], R146 ;  /* 0x0002189201007387 */ /* 0x000fe80000100800 */
[----:B------:R-:W-:Y:S04]  /*97d0*/  STL [R1+0x21c], R143 ;  /* 0x00021c8f01007387 */ /* 0x000fe80000100800 */
[----:B------:R-:W-:Y:S04]  /*97e0*/  STL [R1+0x220], R141 ;  /* 0x0002208d01007387 */ /* 0x000fe80000100800 */
[----:B------:R-:W-:Y:S04]  /*97f0*/  STL [R1+0x224], R2 ;  /* 0x0002240201007387 */ /* 0x000fe80000100800 */
[----:B------:R-:W-:Y:S04]  /*9800*/  STL [R1+0x228], R0 ;  /* 0x0002280001007387 */ /* 0x000fe80000100800 */
[----:B------:R-:W2:Y:S04]  /*9810*/  LDL.LU R131, [R1+0x238] ;  /* 0x0002380001837983 */ /* 0x000ea80000300800 */
[----:B------:R-:W-:Y:S04]  /*9820*/  STL [R1+0x22c], R137 ;  /* 0x00022c8901007387 */ /* 0x000fe80000100800 */
[----:B------:R0:W-:Y:S04]  /*9830*/  STL [R1+0x230], R133 ;  /* 0x0002308501007387 */ /* 0x0001e80000100800 */
[----:B0-----:R-:W3:Y:S04]  /*9840*/  LDL.LU R133, [R1+0x23c] ;  /* 0x00023c0001857983 */ /* 0x001ee80000300800 */
[----:B------:R-:W4:Y:S04]  /*9850*/  LDL.LU R135, [R1+0x240] ;  /* 0x0002400001877983 */ /* 0x000f280000300800 */
[----:B------:R0:W-:Y:S04]  /*9860*/  STL [R1+0x234], R3 ;  /* 0x0002340301007387 */ /* 0x0001e80000100800 */
        /* <DEDUP_REMOVED lines=11> */
[----:B0-----:R-:W4:Y:S04]  /*9920*/  LDL.LU R3, [R1+0x270] ;  /* 0x0002700001037983 */ /* 0x001f280000300800 */
[----:B------:R-:W4:Y:S04]  /*9930*/  LDL.LU R2, [R1+0x274] ;  /* 0x0002740001027983 */ /* 0x000f280000300800 */
[----:B------:R-:W4:Y:S01]  /*9940*/  LDL.LU R0, [R1+0x278] ;  /* 0x0002780001007983 */ /* 0x000f220000300800 */
[----:B--2---:R-:W-:-:S03]  /*9950*/  FADD R131, R130, R131 ;  /* 0x0000008382837221 */ /* 0x004fc60000000000 */
[----:B------:R-:W2:Y:S04]  /*9960*/  LDL.LU R130, [R1+0x4d4] ;  /* 0x0004d40001827983 */ /* 0x000ea80000300800 */
[----:B------:R0:W-:Y:S04]  /*9970*/  STL [R1+0x238], R131 ;  /* 0x0002388301007387 */ /* 0x0001e80000100800 */
[----:B0-----:R-:W2:Y:S01]  /*9980*/  LDL.LU R131, [R1+0x4d0] ;  /* 0x0004d00001837983 */ /* 0x001ea20000300800 */
[----:B---3--:R-:W-:-:S03]  /*9990*/  FADD R133, R132, R133 ;  /* 0x0000008584857221 */ /* 0x008fc60000000000 */
[----:B------:R-:W3:Y:S01]  /*99a0*/  LDL.LU R132, [R1+0x4cc] ;  /* 0x0004cc0001847983 */ /* 0x000ee20000300800 */
[----:B----4-:R-:W-:-:S03]  /*99b0*/  FADD R135, R134, R135 ;  /* 0x0000008786877221 */ /* 0x010fc60000000000 */
[----:B------:R0:W-:Y:S01]  /*99c0*/  STL [R1+0x23c], R133 ;  /* 0x00023c8501007387 */ /* 0x0001e20000100800 */
[----:B------:R-:W-:-:S03]  /*99d0*/  FADD R137, R136, R137 ;  /* 0x0000008988897221 */ /* 0x000fc60000000000 */
[----:B0-----:R-:W4:Y:S01]  /*99e0*/  LDL.LU R133, [R1+0x4c8] ;  /* 0x0004c80001857983 */ /* 0x001f220000300800 */
[----:B------:R-:W-:-:S03]  /*99f0*/  FADD R150, R151, R150 ;  /* 0x0000009697967221 */ /* 0x000fc60000000000 */
[----:B------:R-:W4:Y:S01]  /*9a00*/  LDL.LU R134, [R1+0x4c4] ;  /* 0x0004c40001867983 */ /* 0x000f220000300800 */
[----:B------:R-:W-:-:S03]  /*9a10*/  FADD R148, R149, R148 ;  /* 0x0000009495947221 */ /* 0x000fc60000000000 */
[----:B------:R0:W-:Y:S01]  /*9a20*/  STL [R1+0x240], R135 ;  /* 0x0002408701007387 */ /* 0x0001e20000100800 */
[----:B------:R-:W-:-:S01]  /*9a30*/  FADD R146, R147, R146 ;  /* 0x0000009293927221 */ /* 0x000fc20000000000 */
[----:B------:R-:W-:Y:S02]  /*9a40*/  FADD R144, R145, R144 ;  /* 0x0000009091907221 */ /* 0x000fe40000000000 */
[----:B0-----:R-:W4:Y:S01]  /*9a50*/  LDL.LU R135, [R1+0x4c0] ;  /* 0x0004c00001877983 */ /* 0x001f220000300800 */
[----:B------:R-:W-:-:S03]  /*9a60*/  FADD R143, R24, R143 ;  /* 0x0000008f188f7221 */ /* 0x000fc60000000000 */
[----:B------:R-:W4:Y:S01]  /*9a70*/  LDL.LU R136, [R1+0x4bc] ;  /* 0x0004bc0001887983 */ /* 0x000f220000300800 */
[----:B------:R-:W-:-:S03]  /*9a80*/  FADD R142, R25, R142 ;  /* 0x0000008e198e7221 */ /* 0x000fc60000000000 */
[----:B------:R0:W-:Y:S01]  /*9a90*/  STL [R1+0x244], R137 ;  /* 0x0002448901007387 */ /* 0x0001e20000100800 */
[----:B------:R-:W-:-:S01]  /*9aa0*/  FADD R141, R26, R141 ;  /* 0x0000008d1a8d7221 */ /* 0x000fc20000000000 */
[----:B------:R-:W-:Y:S01]  /*9ab0*/  FADD R140, R27, R140 ;  /* 0x0000008c1b8c7221 */ /* 0x000fe20000000000 */
[----:B------:R-:W-:-:S01]  /*9ac0*/  FADD R139, R28, R139 ;  /* 0x0000008b1c8b7221 */ /* 0x000fc20000000000 */
[----:B0-----:R-:W4:Y:S04]  /*9ad0*/  LDL.LU R137, [R1+0x4b8] ;  /* 0x0004b80001897983 */ /* 0x001f280000300800 */
[----:B------:R0:W-:Y:S01]  /*9ae0*/  STL [R1+0x248], R150 ;  /* 0x0002489601007387 */ /* 0x0001e20000100800 */
[----:B------:R-:W-:-:S03]  /*9af0*/  FADD R138, R29, R138 ;  /* 0x0000008a1d8a7221 */ /* 0x000fc60000000000 */
[----:B------:R1:W-:Y:S04]  /*9b00*/  STL [R1+0x24c], R148 ;  /* 0x00024c9401007387 */ /* 0x0003e80000100800 */
        /* <DEDUP_REMOVED lines=9> */
[----:B------:R1:W-:Y:S04]  /*9ba0*/  STL [R1+0x268], R139 ;  /* 0x0002688b01007387 */ /* 0x0003e80000100800 */
[----:B------:R1:W-:Y:S04]  /*9bb0*/  STL [R1+0x26c], R138 ;  /* 0x00026c8a01007387 */ /* 0x0003e80000100800 */
[----:B------:R-:W2:Y:S04]  /*9bc0*/  LDL.LU R151, [R1+0x27c] ;  /* 0x00027c0001977983 */ /* 0x000ea80000300800 */
[----:B------:R1:W-:Y:S04]  /*9bd0*/  STL [R1+0x270], R3 ;  /* 0x0002700301007387 */ /* 0x0003e80000100800 */
[----:B0-----:R-:W3:Y:S04]  /*9be0*/  LDL.LU R150, [R1+0x280] ;  /* 0x0002800001967983 */ /* 0x001ee80000300800 */
[----:B------:R0:W-:Y:S04]  /*9bf0*/  STL [R1+0x274], R2 ;  /* 0x0002740201007387 */ /* 0x0001e80000100800 */
[----:B------:R-:W4:Y:S04]  /*9c00*/  LDL.LU R149, [R1+0x284] ;  /* 0x0002840001957983 */ /* 0x000f280000300800 */
[----:B------:R0:W-:Y:S04]  /*9c10*/  STL [R1+0x278], R0 ;  /* 0x0002780001007387 */ /* 0x0001e80000100800 */
[----:B-1----:R-:W4:Y:S04]  /*9c20*/  LDL.LU R148, [R1+0x288] ;  /* 0x0002880001947983 */ /* 0x002f280000300800 */
        /* <DEDUP_REMOVED lines=12> */
[----:B------:R-:W4:Y:S01]  /*9cf0*/  LDL.LU R0, [R1+0x2bc] ;  /* 0x0002bc0001007983 */ /* 0x000f220000300800 */
[----:B--2---:R-:W-:-:S01]  /*9d00*/  FADD R151, R33, R151 ;  /* 0x0000009721977221 */ /* 0x004fc20000000000 */
[----:B---3--:R-:W-:-:S04]  /*9d10*/  FADD R150, R34, R150 ;  /* 0x0000009622967221 */ /* 0x008fc80000000000 */
[----:B------:R0:W-:Y:S01]  /*9d20*/  STL [R1+0x27c], R151 ;  /* 0x00027c9701007387 */ /* 0x0001e20000100800 */
[----:B----4-:R-:W-:-:S03]  /*9d30*/  FADD R149, R35, R149 ;  /* 0x0000009523957221 */ /* 0x010fc60000000000 */
[----:B------:R1:W-:Y:S01]  /*9d40*/  STL [R1+0x280], R150 ;  /* 0x0002809601007387 */ /* 0x0003e20000100800 */
[----:B------:R-:W-:-:S03]  /*9d50*/  FADD R148, R36, R148 ;  /* 0x0000009424947221 */ /* 0x000fc60000000000 */
        /* <DEDUP_REMOVED lines=24> */
[----:B0-----:R-:W4:Y:S01]  /*9ee0*/  LDL.LU R151, [R1+0x2c0] ;  /* 0x0002c00001977983 */ /* 0x001f220000300800 */
[----:B------:R-:W-:-:S03]  /*9ef0*/  FADD R0, R49, R0 ;  /* 0x0000000031007221 */ /* 0x000fc60000000000 */
[----:B------:R0:W-:Y:S04]  /*9f00*/  STL [R1+0x2b4], R3 ;  /* 0x0002b40301007387 */ /* 0x0001e80000100800 */
[----:B-1----:R-:W4:Y:S04]  /*9f10*/  LDL.LU R150, [R1+0x2c4] ;  /* 0x0002c40001967983 */ /* 0x002f280000300800 */
[----:B------:R1:W-:Y:S04]  /*9f20*/  STL [R1+0x2b8], R2 ;  /* 0x0002b80201007387 */ /* 0x0003e80000100800 */
[----:B--2---:R-:W2:Y:S04]  /*9f30*/  LDL.LU R149, [R1+0x2c8] ;  /* 0x0002c80001957983 */ /* 0x004ea80000300800 */
[----:B------:R1:W-:Y:S04]  /*9f40*/  STL [R1+0x2bc], R0 ;  /* 0x0002bc0001007387 */ /* 0x0003e80000100800 */
[----:B---3--:R-:W3:Y:S04]  /*9f50*/  LDL.LU R148, [R1+0x2cc] ;  /* 0x0002cc0001947983 */ /* 0x008ee80000300800 */
[----:B----4-:R-:W4:Y:S04]  /*9f60*/  LDL.LU R147, [R1+0x2d0] ;  /* 0x0002d00001937983 */ /* 0x010f280000300800 */
        /* <DEDUP_REMOVED lines=10> */
[----:B-1----:R-:W4:Y:S04]  /*a010*/  LDL.LU R2, [R1+0x2fc] ;  /* 0x0002fc0001027983 */ /* 0x002f280000300800 */
[----:B------:R-:W4:Y:S01]  /*a020*/  LDL.LU R0, [R1+0x300] ;  /* 0x0003000001007983 */ /* 0x000f220000300800 */
[----:B------:R-:W-:-:S01]  /*a030*/  FADD R151, R50, R151 ;  /* 0x0000009732977221 */ /* 0x000fc20000000000 */
[----:B------:R-:W-:-:S04]  /*a040*/  FADD R150, R51, R150 ;  /* 0x0000009633967221 */ /* 0x000fc80000000000 */
[----:B------:R0:W-:Y:S01]  /*a050*/  STL [R1+0x2c0], R151 ;  /* 0x0002c09701007387 */ /* 0x0001e20000100800 */
[----:B--2---:R-:W-:-:S03]  /*a060*/  FADD R149, R52, R149 ;  /* 0x0000009534957221 */ /* 0x004fc60000000000 */
[----:B------:R1:W-:Y:S01]  /*a070*/  STL [R1+0x2c4], R150 ;  /* 0x0002c49601007387 */ /* 0x0003e20000100800 */
[----:B---3--:R-:W-:-:S03]  /*a080*/  FADD R148, R53, R148 ;  /* 0x0000009435947221 */ /* 0x008fc60000000000 */
        /* <DEDUP_REMOVED lines=200> */
[----:B------:R-:W-:Y:S01]  /*ad10*/  STL [R1+0x3d0], R151 ;  /* 0x0003d09701007387 */ /* 0x000fe20000100800 */
[----:B--2---:R-:W-:-:S03]  /*ad20*/  FADD R149, R120, R149 ;  /* 0x0000009578957221 */ /* 0x004fc60000000000 */
[----:B------:R-:W-:Y:S01]  /*ad30*/  STL [R1+0x3d4], R150 ;  /* 0x0003d49601007387 */ /* 0x000fe20000100800 */
[----:B---3--:R-:W-:-:S03]  /*ad40*/  FADD R148, R121, R148 ;  /* 0x0000009479947221 */ /* 0x008fc60000000000 */
[----:B------:R-:W-:Y:S01]  /*ad50*/  STL [R1+0x3d8], R149 ;  /* 0x0003d89501007387 */ /* 0x000fe20000100800 */
[----:B----4-:R-:W-:-:S03]  /*ad60*/  FADD R147, R122, R147 ;  /* 0x000000937a937221 */ /* 0x010fc60000000000 */
[----:B------:R-:W-:Y:S01]  /*ad70*/  STL [R1+0x3dc], R148 ;  /* 0x0003dc9401007387 */ /* 0x000fe20000100800 */
[----:B------:R-:W-:-:S03]  /*ad80*/  FADD R146, R123, R146 ;  /* 0x000000927b927221 */ /* 0x000fc60000000000 */
        /* <DEDUP_REMOVED lines=18> */
[----:B------:R0:W-:Y:S04]  /*aeb0*/  STL [R1+0x404], R138 ;  /* 0x0004048a01007387 */ /* 0x0001e80000100800 */
[----:B0-----:R-:W2:Y:S04]  /*aec0*/  LDL.LU R138, [R1+0x414] ;  /* 0x00041400018a7983 */ /* 0x001ea80000300800 */
[----:B------:R-:W-:Y:S04]  /*aed0*/  STL [R1+0x408], R3 ;  /* 0x0004080301007387 */ /* 0x000fe80000100800 */
[----:B------:R-:W3:Y:S01]  /*aee0*/  LDL.LU R139, [R1+0x418] ;  /* 0x00041800018b7983 */ /* 0x000ee20000300800 */
[----:B------:R-:W-:-:S01]  /*aef0*/  FADD R2, R133, R2 ;  /* 0x0000000285027221 */ /* 0x000fc20000000000 */
[----:B------:R-:W-:-:S04]  /*af00*/  FADD R0, R134, R0 ;  /* 0x0000000086007221 */ /* 0x000fc80000000000 */
[----:B------:R0:W-:Y:S04]  /*af10*/  STL [R1+0x40c], R2 ;  /* 0x00040c0201007387 */ /* 0x0001e80000100800 */
        /* <DEDUP_REMOVED lines=16> */
[----:B--2---:R-:W-:-:S05]  /*b020*/  FADD R138, R135, R138 ;  /* 0x0000008a878a7221 */ /* 0x004fca0000000000 */
[----:B------:R0:W-:Y:S01]  /*b030*/  STL [R1+0x414], R138 ;  /* 0x0004148a01007387 */ /* 0x0001e20000100800 */
[----:B---3--:R-:W-:-:S03]  /*b040*/  FADD R139, R136, R139 ;  /* 0x0000008b888b7221 */ /* 0x008fc60000000000 */
[----:B0-----:R-:W2:Y:S04]  /*b050*/  LDL.LU R138, [R1+0x4b4] ;  /* 0x0004b400018a7983 */ /* 0x001ea80000300800 */
[----:B------:R0:W-:Y:S04]  /*b060*/  STL [R1+0x418], R139 ;  /* 0x0004188b01007387 */ /* 0x0001e80000100800 */
[----:B0-----:R-:W3:Y:S01]  /*b070*/  LDL.LU R139, [R1+0x4b0] ;  /* 0x0004b000018b7983 */ /* 0x001ee20000300800 */
[----:B----4-:R-:W-:-:S05]  /*b080*/  FADD R140, R137, R140 ;  /* 0x0000008c898c7221 */ /* 0x010fca0000000000 */
[----:B------:R0:W-:Y:S04]  /*b090*/  STL [R1+0x41c], R140 ;  /* 0x00041c8c01007387 */ /* 0x0001e80000100800 */
[----:B0-----:R-:W4:Y:S01]  /*b0a0*/  LDL.LU R140, [R1+0x4ac] ;  /* 0x0004ac00018c7983 */ /* 0x001f220000300800 */
        /* <DEDUP_REMOVED lines=35> */
[----:B0-----:R0:W5:Y:S01]  /*b2e0*/  LDL.LU R2, [R1+0x47c] ;  /* 0x00047c0001027983 */ /* 0x0011620000300800 */
[----:B------:R-:W-:Y:S01]  /*b2f0*/  UMOV UR6, URZ ;  /* 0x0000003f00067c82 */ /* 0x000fe20008000000 */
[----:B--2---:R-:W-:-:S05]  /*b300*/  FADD R0, R150, R0 ;  /* 0x0000000096007221 */ /* 0x004fca0000000000 */
[----:B------:R1:W-:Y:S01]  /*b310*/  STL [R1+0x450], R0 ;  /* 0x0004500001007387 */ /* 0x0003e20000100800 */
[----:B---3--:R-:W-:-:S03]  /*b320*/  FADD R3, R3, R151 ;  /* 0x0000009703037221 */ /* 0x008fc60000000000 */
[----:B-1----:R0:W5:Y:S04]  /*b330*/  LDL.LU R0, [R1+0x478] ;  /* 0x0004780001007983 */ /* 0x0021680000300800 */
[----:B------:R0:W-:Y:S02]  /*b340*/  STL [R1+0x454], R3 ;  /* 0x0004540301007387 */ /* 0x0001e40000100800 */
.L_x_29:
[----:B------:R-:W-:Y:S05]  /*b350*/  @!P1 BRA `(.L_x_30) ;  /* 0x0000000000049947 */ /* 0x000fea0003800000 */
[----:B------:R-:W-:Y:S01]  /*b360*/  BPT.TRAP 0x1 ;  /* 0x000000040000795c */ /* 0x000fe20000300000 */
.L_x_30:
[----:B0-----:R-:W4:Y:S04]  /*b370*/  LDL R3, [R1+0x458] ;  /* 0x0004580001037983 */ /* 0x001f280000100800 */
[----:B-----5:R0:W-:Y:S04]  /*b380*/  STL [R1+0x478], R0 ;  /* 0x0004780001007387 */ /* 0x0201e80000100800 */
[----:B0-----:R-:W2:Y:S01]  /*b390*/  LDL R0, [R1+0x45c] ;  /* 0x00045c0001007983 */ /* 0x001ea20000100800 */
[----:B----4-:R-:W-:Y:S01]  /*b3a0*/  ISETP.NE.AND P0, PT, R3, RZ, PT ;  /* 0x000000ff0300720c */ /* 0x010fe20003f05270 */
[----:B------:R-:W-:-:S12]  /*b3b0*/  IMAD.U32 R3, RZ, RZ, UR25 ;  /* 0x00000019ff037e24 */ /* 0x000fd8000f8e00ff */
[----:B------:R-:W-:-:S05]  /*b3c0*/  @P0 LEA R3, R3, UR11, 0x3 ;  /* 0x0000000b03030c11 */ /* 0x000fca000f8e18ff */
[----:B------:R-:W-:-:S05]  /*b3d0*/  @P0 VIADD R3, R3, 0x70 ;  /* 0x0000007003030836 */ /* 0x000fca0000000000 */
[----:B--2---:R-:W-:Y:S02]  /*b3e0*/  @P0 PRMT R3, R0, 0x654, R3 ;  /* 0x0000065400030816 */ /* 0x004fe40000000003 */
[----:B------:R0:W5:Y:S01]  /*b3f0*/  LDL.LU R0, [R1+0x478] ;  /* 0x0004780001007983 */ /* 0x0001620000300800 */
[----:B------:R-:W-:Y:S01]  /*b400*/  UISETP.GT.U32.AND UP0, UPT, UR13, 0x1, UPT ;  /* 0x000000010d00788c */ /* 0x000fe2000bf04070 */
[----:B------:R0:W-:Y:S05]  /*b410*/  @P0 SYNCS.ARRIVE.TRANS64.RED.A1T0 RZ, [R3+URZ], RZ ;  /* 0x000000ff03ff09a7 */ /* 0x0001ea000810043f */
[----:B------:R-:W-:-:S13]  /*b420*/  PLOP3.LUT P0, PT, PT, PT, UP0, 0x80, 0x0 ;  /* 0x000000000000781c */ /* 0x000fda0003f0f008 */
[----:B0-----:R-:W-:Y:S05]  /*b430*/  @P0 BRA `(.L_x_31) ;  /* 0x0000000000040947 */ /* 0x001fea0003800000 */
[----:B------:R-:W-:Y:S01]  /*b440*/  BPT.TRAP 0x1 ;  /* 0x000000040000795c */ /* 0x000fe20000300000 */
.L_x_31:
[----:B------:R-:W-:Y:S01]  /*b450*/  UIADD3 UR14, UR14, 0x1, URZ ;  /* 0x000000010e0e7890 */ /* 0x000fe2000fffe03f */
[C---:B------:R-:W-:Y:S01]  /*b460*/  ISETP.GT.AND P0, PT, R2.reuse, 0x1, PT ;  /* 0x000000010200780c */ /* 0x040fe20003f04270 */
[----:B------:R-:W-:Y:S01]  /*b470*/  UIADD3 UR25, UR25, 0x1, URZ ;  /* 0x0000000119197890 */ /* 0x000fe2000fffe03f */
[----:B------:R-:W-:Y:S01]  /*b480*/  VIADD R2, R2, 0xffffffff ;  /* 0xffffffff02027836 */ /* 0x000fe20000000000 */
[----:B------:R-:W-:Y:S02]  /*b490*/  UISETP.NE.AND UP0, UPT, UR14, 0xe, UPT ;  /* 0x0000000e0e00788c */ /* 0x000fe4000bf05270 */
[----:B------:R-:W-:Y:S02]  /*b4a0*/  UISETP.NE.AND UP1, UPT, UR25, 0xe, UPT ;  /* 0x0000000e1900788c */ /* 0x000fe4000bf25270 */
[----:B------:R-:W-:Y:S02]  /*b4b0*/  USEL UR8, URZ, 0x1, UP0 ;  /* 0x000000013f087887 */ /* 0x000fe40008000000 */
[----:B------:R-:W-:-:S02]  /*b4c0*/  USEL UR14, UR14, URZ, UP0 ;  /* 0x0000003f0e0e7287 */ /* 0x000fc40008000000 */
[----:B------:R-:W-:Y:S02]  /*b4d0*/  USEL UR25, UR25, URZ, UP1 ;  /* 0x0000003f19197287 */ /* 0x000fe40008800000 */
[----:B-----5:R-:W-:Y:S01]  /*b4e0*/  LOP3.LUT R0, R0, UR8, RZ, 0x3c, !PT ;  /* 0x0000000800007c12 */ /* 0x020fe2000f8e3cff */
[----:B------:R-:W-:Y:S01]  /*b4f0*/  UMOV UR8, 0x1 ;  /* 0x0000000100087882 */ /* 0x000fe20000000000 */
[----:B------:R-:W-:Y:S08]  /*b500*/  @P0 BRA `(.L_x_32) ;  /* 0xffffffb000600947 */ /* 0x000ff0000383ffff */
.L_x_24:
[----:B------:R-:W-:-:S04]  /*b510*/  UISETP.NE.AND UP0, UPT, UR6, URZ, UPT ;  /* 0x0000003f0600728c */ /* 0x000fc8000bf05270 */
[----:B------:R-:W-:-:S06]  /*b520*/  USEL UR6, URZ, 0x1, !UP0 ;  /* 0x000000013f067887 */ /* 0x000fcc000c000000 */
[----:B------:R-:W-:-:S13]  /*b530*/  ISETP.NE.AND P0, PT, RZ, UR6, PT ;  /* 0x00000006ff007c0c */ /* 0x000fda000bf05270 */
[----:B------:R-:W-:Y:S05]  /*b540*/  @!P0 BRA `(.L_x_33) ;  /* 0x0000003800188947 */ /* 0x000fea0003800000 */
[----:B------:R0:W-:Y:S04]  /*b550*/  STL [R1+0x628], R43 ;  /* 0x0006282b01007387 */ /* 0x0001e80000100800 */
[----:B0-----:R-:W4:Y:S04]  /*b560*/  LDL.LU R43, [R1] ;  /* 0x00000000012b7983 */ /* 0x001f280000300800 */
[----:B------:R0:W-:Y:S04]  /*b570*/  STL [R1+0x624], R44 ;  /* 0x0006242c01007387 */ /* 0x0001e80000100800 */
[----:B0-----:R-:W5:Y:S04]  /*b580*/  LDL.LU R44, [R1+0x4] ;  /* 0x00000400012c7983 */ /* 0x001f680000300800 */
[----:B------:R0:W-:Y:S04]  /*b590*/  STL [R1+0x620], R45 ;  /* 0x0006202d01007387 */ /* 0x0001e80000100800 */
[----:B0-----:R-:W2:Y:S04]  /*b5a0*/  LDL.LU R45, [R1+0x8] ;  /* 0x00000800012d7983 */ /* 0x001ea80000300800 */
[----:B------:R0:W-:Y:S04]  /*b5b0*/  STL [R1+0x61c], R46 ;  /* 0x00061c2e01007387 */ /* 0x0001e80000100800 */
[----:B0-----:R-:W3:Y:S04]  /*b5c0*/  LDL.LU R46, [R1+0xc] ;  /* 0x00000c00012e7983 */ /* 0x001ee80000300800 */
        /* <DEDUP_REMOVED lines=140> */
[----:B------:R-:W3:Y:S04]  /*be90*/  LDL.LU R0, [R1+0x204] ;  /* 0x0002040001007983 */ /* 0x000ee80000300800 */
[----:B------:R-:W3:Y:S04]  /*bea0*/  LDL.LU R2, [R1+0x1b0] ;  /* 0x0001b00001027983 */ /* 0x000ee80000300800 */
[----:B------:R-:W3:Y:S04]  /*beb0*/  LDL.LU R3, [R1+0x208] ;  /* 0x0002080001037983 */ /* 0x000ee80000300800 */
        /* <DEDUP_REMOVED lines=65> */
[----:B0-----:R-:W3:Y:S01]  /*c2d0*/  LDL.LU R149, [R1+0x130] ;  /* 0x0001300001957983 */ /* 0x001ee20000300800 */
[----:B----4-:R-:W-:-:S03]  /*c2e0*/  FADD R4, R43, R4 ;  /* 0x000000042b047221 */ /* 0x010fc60000000000 */
[----:B------:R0:W-:Y:S01]  /*c2f0*/  STL [R1+0x47c], R150 ;  /* 0x00047c9601007387 */ /* 0x0001e20000100800 */
[----:B-----5:R-:W-:Y:S01]  /*c300*/  FADD R5, R44, R5 ;  /* 0x000000052c057221 */ /* 0x020fe20000000000 */
[----:B--2---:R-:W-:Y:S01]  /*c310*/  FADD R6, R45, R6 ;  /* 0x000000062d067221 */ /* 0x004fe20000000000 */
[----:B---3--:R-:W-:Y:S01]  /*c320*/  FADD R7, R46, R7 ;  /* 0x000000072e077221 */ /* 0x008fe20000000000 */
[----:B------:R-:W-:Y:S01]  /*c330*/  FADD R8, R47, R8 ;  /* 0x000000082f087221 */ /* 0x000fe20000000000 */
[----:B0-----:R-:W2:Y:S04]  /*c340*/  LDL.LU R150, [R1+0x12c] ;  /* 0x00012c0001967983 */ /* 0x001ea80000300800 */
[----:B------:R0:W-:Y:S01]  /*c350*/  STL [R1+0x478], R151 ;  /* 0x0004789701007387 */ /* 0x0001e20000100800 */
[----:B------:R-:W-:Y:S01]  /*c360*/  FADD R9, R48, R9 ;  /* 0x0000000930097221 */ /* 0x000fe20000000000 */
[----:B------:R-:W-:Y:S01]  /*c370*/  FADD R10, R49, R10 ;  /* 0x0000000a310a7221 */ /* 0x000fe20000000000 */
[----:B------:R-:W-:Y:S01]  /*c380*/  FADD R11, R50, R11 ;  /* 0x0000000b320b7221 */ /* 0x000fe20000000000 */
[----:B0-----:R-:W3:Y:S04]  /*c390*/  LDL.LU R151, [R1+0x128] ;  /* 0x0001280001977983 */ /* 0x001ee80000300800 */
[----:B------:R-:W4:Y:S04]  /*c3a0*/  LDL.LU R43, [R1+0x628] ;  /* 0x00062800012b7983 */ /* 0x000f280000300800 */
[----:B------:R-:W5:Y:S04]  /*c3b0*/  LDL.LU R44, [R1+0x624] ;  /* 0x00062400012c7983 */ /* 0x000f680000300800 */
[----:B------:R-:W4:Y:S04]  /*c3c0*/  LDL.LU R45, [R1+0x620] ;  /* 0x00062000012d7983 */ /* 0x000f280000300800 */
[----:B------:R-:W5:Y:S01]  /*c3d0*/  LDL.LU R46, [R1+0x61c] ;  /* 0x00061c00012e7983 */ /* 0x000f620000300800 */
[----:B------:R-:W-:-:S03]  /*c3e0*/  FADD R12, R51, R12 ;  /* 0x0000000c330c7221 */ /* 0x000fc60000000000 */
[----:B------:R-:W4:Y:S01]  /*c3f0*/  LDL.LU R47, [R1+0x618] ;  /* 0x00061800012f7983 */ /* 0x000f220000300800 */
[----:B------:R-:W-:-:S03]  /*c400*/  FADD R13, R52, R13 ;  /* 0x0000000d340d7221 */ /* 0x000fc60000000000 */
        /* <DEDUP_REMOVED lines=134> */
[----:B------:R-:W4:Y:S04]  /*cc70*/  LDL.LU R115, [R1+0x508] ;  /* 0x0005080001737983 */ /* 0x000f280000300800 */
[----:B------:R-:W4:Y:S01]  /*cc80*/  LDL.LU R116, [R1+0x504] ;  /* 0x0005040001747983 */ /* 0x000f220000300800 */
[----:B------:R-:W-:Y:S01]  /*cc90*/  FADD R3, R2, R3 ;  /* 0x0000000302037221 */ /* 0x000fe20000000000 */
[----:B------:R-:W-:Y:S01]  /*cca0*/  FADD R237, R120, R237 ;  /* 0x000000ed78ed7221 */ /* 0x000fe20000000000 */
[----:B------:R-:W-:Y:S01]  /*ccb0*/  FADD R236, R121, R236 ;  /* 0x000000ec79ec7221 */ /* 0x000fe20000000000 */
[----:B------:R-:W5:Y:S01]  /*ccc0*/  LDL.LU R117, [R1+0x1b4] ;  /* 0x0001b40001757983 */ /* 0x000f620000300800 */
[----:B------:R-:W-:Y:S01]  /*ccd0*/  FADD R235, R122, R235 ;  /* 0x000000eb7aeb7221 */ /* 0x000fe20000000000 */
[----:B------:R-:W-:Y:S01]  /*cce0*/  FADD R234, R123, R234 ;  /* 0x000000ea7bea7221 */ /* 0x000fe20000000000 */
[----:B------:R-:W-:Y:S01]  /*ccf0*/  FADD R233, R124, R233 ;  /* 0x000000e97ce97221 */ /* 0x000fe20000000000 */
[----:B------:R0:W-:Y:S01]  /*cd00*/  STL [R1+0x200], R118 ;  /* 0x0002007601007387 */ /* 0x0001e20000100800 */
        /* <DEDUP_REMOVED lines=11> */
[----:B0-----:R-:W4:Y:S01]  /*cdc0*/  LDL.LU R118, [R1+0x1b8] ;  /* 0x0001b80001767983 */ /* 0x001f220000300800 */
[----:B------:R-:W-:Y:S01]  /*cdd0*/  FADD R217, R140, R217 ;  /* 0x000000d98cd97221 */ /* 0x000fe20000000000 */
[----:B------:R-:W-:Y:S01]  /*cde0*/  FADD R223, R134, R223 ;  /* 0x000000df86df7221 */ /* 0x000fe20000000000 */
[----:B------:R-:W-:Y:S01]  /*cdf0*/  FADD R216, R141, R216 ;  /* 0x000000d88dd87221 */ /* 0x000fe20000000000 */
[----:B------:R0:W-:Y:S01]  /*ce00*/  STL [R1+0x208], R3 ;  /* 0x0002080301007387 */ /* 0x0001e20000100800 */
[----:B------:R-:W-:Y:S01]  /*ce10*/  FADD R222, R135, R222 ;  /* 0x000000de87de7221 */ /* 0x000fe20000000000 */
[----:B------:R-:W-:Y:S01]  /*ce20*/  FADD R215, R142, R215 ;  /* 0x000000d78ed77221 */ /* 0x000fe20000000000 */
[----:B------:R-:W-:Y:S01]  /*ce30*/  FADD R221, R136, R221 ;  /* 0x000000dd88dd7221 */ /* 0x000fe20000000000 */
[----:B-1----:R-:W4:Y:S01]  /*ce40*/  LDL.LU R0, [R1+0x210] ;  /* 0x0002100001007983 */ /* 0x002f220000300800 */
[----:B------:R-:W-:Y:S01]  /*ce50*/  FADD R214, R143, R214 ;  /* 0x000000d68fd67221 */ /* 0x000fe20000000000 */
[----:B------:R-:W-:Y:S01]  /*ce60*/  FADD R220, R137, R220 ;  /* 0x000000dc89dc7221 */ /* 0x000fe20000000000 */
[----:B------:R-:W-:Y:S01]  /*ce70*/  FADD R213, R144, R213 ;  /* 0x000000d590d57221 */ /* 0x000fe20000000000 */
[----:B------:R-:W4:Y:S01]  /*ce80*/  LDL.LU R119, [R1+0x1bc] ;  /* 0x0001bc0001777983 */ /* 0x000f220000300800 */
[----:B------:R-:W-:Y:S01]  /*ce90*/  FADD R219, R138, R219 ;  /* 0x000000db8adb7221 */ /* 0x000fe20000000000 */
[----:B------:R-:W-:Y:S01]  /*cea0*/  FADD R212, R145, R212 ;  /* 0x000000d491d47221 */ /* 0x000fe20000000000 */
[----:B------:R-:W-:Y:S01]  /*ceb0*/  FADD R218, R139, R218 ;  /* 0x000000da8bda7221 */ /* 0x000fe20000000000 */
[----:B------:R-:W4:Y:S01]  /*cec0*/  LDL.LU R2, [R1+0x214] ;  /* 0x0002140001027983 */ /* 0x000f220000300800 */
[----:B------:R-:W-:Y:S01]  /*ced0*/  FADD R211, R146, R211 ;  /* 0x000000d392d37221 */ /* 0x000fe20000000000 */
[----:B---3--:R-:W-:Y:S01]  /*cee0*/  FADD R206, R151, R206 ;  /* 0x000000ce97ce7221 */ /* 0x008fe20000000000 */
[----:B------:R-:W-:Y:S01]  /*cef0*/  FADD R210, R147, R210 ;  /* 0x000000d293d27221 */ /* 0x000fe20000000000 */
[----:B------:R-:W3:Y:S01]  /*cf00*/  LDL.LU R120, [R1+0x1c0] ;  /* 0x0001c00001787983 */ /* 0x000ee20000300800 */
[----:B--2---:R-:W-:Y:S01]  /*cf10*/  FADD R207, R150, R207 ;  /* 0x000000cf96cf7221 */ /* 0x004fe20000000000 */
[----:B------:R-:W-:-:S02]  /*cf20*/  FADD R209, R148, R209 ;  /* 0x000000d194d17221 */ /* 0x000fc40000000000 */
[----:B0-----:R-:W3:Y:S04]  /*cf30*/  LDL.LU R3, [R1+0x218] ;  /* 0x0002180001037983 */ /* 0x001ee80000300800 */
[----:B------:R-:W2:Y:S04]  /*cf40*/  LDL.LU R121, [R1+0x1c4] ;  /* 0x0001c40001797983 */ /* 0x000ea80000300800 */
        /* <DEDUP_REMOVED lines=28> */
[----:B------:R-:W2:Y:S01]  /*d110*/  LDL.LU R148, [R1+0x254] ;  /* 0x0002540001947983 */ /* 0x000ea20000300800 */
[----:B-----5:R-:W-:-:S03]  /*d120*/  FADD R149, R117, R149 ;  /* 0x0000009575957221 */ /* 0x020fc60000000000 */
[----:B------:R-:W5:Y:S04]  /*d130*/  LDL.LU R117, [R1+0x500] ;  /* 0x0005000001757983 */ /* 0x000f680000300800 */
[----:B------:R0:W-:Y:S04]  /*d140*/  STL [R1+0x20c], R149 ;  /* 0x00020c9501007387 */ /* 0x0001e80000100800 */
[----:B0-----:R-:W5:Y:S01]  /*d150*/  LDL.LU R149, [R1+0x258] ;  /* 0x0002580001957983 */ /* 0x001f620000300800 */
[----:B----4-:R-:W-:-:S03]  /*d160*/  FADD R0, R118, R0 ;  /* 0x0000000076007221 */ /* 0x010fc60000000000 */
[----:B------:R-:W4:Y:S01]  /*d170*/  LDL.LU R118, [R1+0x4fc] ;  /* 0x0004fc0001767983 */ /* 0x000f220000300800 */
[----:B------:R-:W-:-:S03]  /*d180*/  FADD R2, R119, R2 ;  /* 0x0000000277027221 */ /* 0x000fc60000000000 */
[----:B------:R0:W-:Y:S01]  /*d190*/  STL [R1+0x210], R0 ;  /* 0x0002100001007387 */ /* 0x0001e20000100800 */
[----:B---3--:R-:W-:-:S03]  /*d1a0*/  FADD R3, R120, R3 ;  /* 0x0000000378037221 */ /* 0x008fc60000000000 */
[----:B0-----:R-:W3:Y:S04]  /*d1b0*/  LDL.LU R0, [R1+0x25c] ;  /* 0x00025c0001007983 */ /* 0x001ee80000300800 */
[----:B------:R-:W4:Y:S01]  /*d1c0*/  LDL.LU R119, [R1+0x4f8] ;  /* 0x0004f80001777983 */ /* 0x000f220000300800 */
[----:B--2---:R-:W-:-:S03]  /*d1d0*/  FADD R122, R121, R122 ;  /* 0x0000007a797a7221 */ /* 0x004fc60000000000 */
[----:B------:R0:W-:Y:S01]  /*d1e0*/  STL [R1+0x214], R2 ;  /* 0x0002140201007387 */ /* 0x0001e20000100800 */
[----:B------:R-:W-:-:S03]  /*d1f0*/  FADD R124, R123, R124 ;  /* 0x0000007c7b7c7221 */ /* 0x000fc60000000000 */
[----:B0-----:R-:W2:Y:S04]  /*d200*/  LDL.LU R2, [R1+0x260] ;  /* 0x0002600001027983 */ /* 0x001ea80000300800 */
[----:B------:R-:W4:Y:S04]  /*d210*/  LDL.LU R120, [R1+0x4f4] ;  /* 0x0004f40001787983 */ /* 0x000f280000300800 */
[----:B------:R0:W-:Y:S01]  /*d220*/  STL [R1+0x218], R3 ;  /* 0x0002180301007387 */ /* 0x0001e20000100800 */
[----:B------:R-:W-:Y:S01]  /*d230*/  FADD R126, R125, R126 ;  /* 0x0000007e7d7e7221 */ /* 0x000fe20000000000 */
[----:B------:R-:W-:-:S02]  /*d240*/  FADD R128, R127, R128 ;  /* 0x000000807f807221 */ /* 0x000fc40000000000 */
[----:B0-----:R-:W4:Y:S04]  /*d250*/  LDL.LU R3, [R1+0x264] ;  /* 0x0002640001037983 */ /* 0x001f280000300800 */
[----:B------:R-:W4:Y:S04]  /*d260*/  LDL.LU R121, [R1+0x4f0] ;  /* 0x0004f00001797983 */ /* 0x000f280000300800 */
[----:B------:R0:W-:Y:S01]  /*d270*/  STL [R1+0x21c], R122 ;  /* 0x00021c7a01007387 */ /* 0x0001e20000100800 */
[----:B------:R-:W-:-:S03]  /*d280*/  FADD R130, R129, R130 ;  /* 0x0000008281827221 */ /* 0x000fc60000000000 */
        /* <DEDUP_REMOVED lines=42> */
[----:B------:R0:W-:Y:S04]  /*d530*/  STL [R1+0x248], R145 ;  /* 0x0002489101007387 */ /* 0x0001e80000100800 */
[----:B0-----:R-:W4:Y:S04]  /*d540*/  LDL.LU R145, [R1+0x27c] ;  /* 0x00027c0001917983 */ /* 0x001f280000300800 */
[----:B------:R-:W4:Y:S04]  /*d550*/  LDL.LU R139, [R1+0x4a8] ;  /* 0x0004a800018b7983 */ /* 0x000f280000300800 */
[----:B------:R0:W-:Y:S04]  /*d560*/  STL [R1+0x24c], R146 ;  /* 0x00024c9201007387 */ /* 0x0001e80000100800 */
[----:B0-----:R-:W4:Y:S04]  /*d570*/  LDL.LU R146, [R1+0x280] ;  /* 0x0002800001927983 */ /* 0x001f280000300800 */
[----:B------:R0:W-:Y:S01]  /*d580*/  STL [R1+0x250], R147 ;  /* 0x0002509301007387 */ /* 0x0001e20000100800 */
[----:B-----5:R-:W-:-:S03]  /*d590*/  FADD R149, R24, R149 ;  /* 0x0000009518957221 */ /* 0x020fc60000000000 */
[----:B0-----:R-:W5:Y:S04]  /*d5a0*/  LDL.LU R147, [R1+0x284] ;  /* 0x0002840001937983 */ /* 0x001f680000300800 */
[----:B------:R0:W-:Y:S04]  /*d5b0*/  STL [R1+0x254], R148 ;  /* 0x0002549401007387 */ /* 0x0001e80000100800 */
[----:B0-----:R-:W5:Y:S04]  /*d5c0*/  LDL.LU R148, [R1+0x288] ;  /* 0x0002880001947983 */ /* 0x001f680000300800 */
[----:B------:R0:W-:Y:S04]  /*d5d0*/  STL [R1+0x258], R149 ;  /* 0x0002589501007387 */ /* 0x0001e80000100800 */
[----:B0-----:R-:W5:Y:S04]  /*d5e0*/  LDL.LU R149, [R1+0x28c] ;  /* 0x00028c0001957983 */ /* 0x001f680000300800 */
[----:B------:R-:W5:Y:S04]  /*d5f0*/  LDL.LU R150, [R1+0x290] ;  /* 0x0002900001967983 */ /* 0x000f680000300800 */
[----:B------:R-:W5:Y:S01]  /*d600*/  LDL.LU R151, [R1+0x294] ;  /* 0x0002940001977983 */ /* 0x000f620000300800 */
[----:B---3--:R-:W-:Y:S01]  /*d610*/  FADD R0, R25, R0 ;  /* 0x0000000019007221 */ /* 0x008fe20000000000 */
[----:B--2---:R-:W-:-:S04]  /*d620*/  FADD R2, R26, R2 ;  /* 0x000000021a027221 */ /* 0x004fc80000000000 */
[----:B------:R0:W-:Y:S01]  /*d630*/  STL [R1+0x25c], R0 ;  /* 0x00025c0001007387 */ /* 0x0001e20000100800 */
[----:B----4-:R-:W-:-:S03]  /*d640*/  FADD R3, R27, R3 ;  /* 0x000000031b037221 */ /* 0x010fc60000000000 */
[----:B------:R-:W2:Y:S04]  /*d650*/  LDL.LU R27, [R1+0x2c8] ;  /* 0x0002c800011b7983 */ /* 0x000ea80000300800 */
[----:B------:R1:W-:Y:S04]  /*d660*/  STL [R1+0x260], R2 ;  /* 0x0002600201007387 */ /* 0x0003e80000100800 */
[----:B------:R-:W3:Y:S04]  /*d670*/  LDL.LU R26, [R1+0x2cc] ;  /* 0x0002cc00011a7983 */ /* 0x000ee80000300800 */
[----:B------:R-:W4:Y:S04]  /*d680*/  LDL.LU R25, [R1+0x2d0] ;  /* 0x0002d00001197983 */ /* 0x000f280000300800 */
[----:B------:R1:W-:Y:S04]  /*d690*/  STL [R1+0x264], R3 ;  /* 0x0002640301007387 */ /* 0x0003e80000100800 */
[----:B------:R-:W4:Y:S04]  /*d6a0*/  LDL.LU R24, [R1+0x2d4] ;  /* 0x0002d40001187983 */ /* 0x000f280000300800 */
[----:B0-----:R-:W4:Y:S04]  /*d6b0*/  LDL.LU R0, [R1+0x2d8] ;  /* 0x0002d80001007983 */ /* 0x001f280000300800 */
[----:B-1----:R-:W4:Y:S04]  /*d6c0*/  LDL.LU R2, [R1+0x2dc] ;  /* 0x0002dc0001027983 */ /* 0x002f280000300800 */
[----:B------:R-:W4:Y:S01]  /*d6d0*/  LDL.LU R3, [R1+0x2e0] ;  /* 0x0002e00001037983 */ /* 0x000f220000300800 */
[----:B------:R-:W-:-:S05]  /*d6e0*/  FADD R140, R28, R140 ;  /* 0x0000008c1c8c7221 */ /* 0x000fca0000000000 */
[----:B------:R0:W-:Y:S04]  /*d6f0*/  STL [R1+0x268], R140 ;  /* 0x0002688c01007387 */ /* 0x0001e80000100800 */
[----:B0-----:R-:W4:Y:S01]  /*d700*/  LDL.LU R140, [R1+0x4a4] ;  /* 0x0004a400018c7983 */ /* 0x001f220000300800 */
[----:B------:R-:W-:-:S03]  /*d710*/  FADD R141, R29, R141 ;  /* 0x0000008d1d8d7221 */ /* 0x000fc60000000000 */
[----:B------:R-:W4:Y:S04]  /*d720*/  LDL.LU R28, [R1+0x2c4] ;  /* 0x0002c400011c7983 */ /* 0x000f280000300800 */
        /* <DEDUP_REMOVED lines=20> */
[----:B------:R0:W-:Y:S01]  /*d870*/  STL [R1+0x280], R146 ;  /* 0x0002809201007387 */ /* 0x0001e20000100800 */
[----:B-----5:R-:W-:-:S03]  /*d880*/  FADD R147, R35, R147 ;  /* 0x0000009323937221 */ /* 0x020fc60000000000 */
[----:B0-----:R-:W5:Y:S04]  /*d890*/  LDL.LU R146, [R1+0x48c] ;  /* 0x00048c0001927983 */ /* 0x001f680000300800 */
[----:B------:R-:W5:Y:S04]  /*d8a0*/  LDL.LU R34, [R1+0x2ac] ;  /* 0x0002ac0001227983 */ /* 0x000f680000300800 */
[----:B------:R0:W-:Y:S01]  /*d8b0*/  STL [R1+0x284], R147 ;  /* 0x0002849301007387 */ /* 0x0001e20000100800 */
[----:B------:R-:W-:-:S03]  /*d8c0*/  FADD R148, R36, R148 ;  /* 0x0000009424947221 */ /* 0x000fc60000000000 */
[----:B0-----:R-:W5:Y:S04]  /*d8d0*/  LDL.LU R147, [R1+0x488] ;  /* 0x0004880001937983 */ /* 0x001f680000300800 */
[----:B------:R-:W5:Y:S01]  /*d8e0*/  LDL.LU R35, [R1+0x2a8] ;  /* 0x0002a80001237983 */ /* 0x000f620000300800 */
[----:B------:R-:W-:-:S03]  /*d8f0*/  FADD R149, R37, R149 ;  /* 0x0000009525957221 */ /* 0x000fc60000000000 */
[----:B------:R0:W-:Y:S01]  /*d900*/  STL [R1+0x288], R148 ;  /* 0x0002889401007387 */ /* 0x0001e20000100800 */
[----:B------:R-:W-:Y:S01]  /*d910*/  FADD R150, R38, R150 ;  /* 0x0000009626967221 */ /* 0x000fe20000000000 */
[----:B------:R-:W-:Y:S02]  /*d920*/  FADD R151, R39, R151 ;  /* 0x0000009727977221 */ /* 0x000fe40000000000 */
[----:B0-----:R-:W5:Y:S04]  /*d930*/  LDL.LU R148, [R1+0x484] ;  /* 0x0004840001947983 */ /* 0x001f680000300800 */
[----:B------:R-:W5:Y:S04]  /*d940*/  LDL.LU R36, [R1+0x2a4] ;  /* 0x0002a40001247983 */ /* 0x000f680000300800 */
[----:B------:R0:W-:Y:S04]  /*d950*/  STL [R1+0x28c], R149 ;  /* 0x00028c9501007387 */ /* 0x0001e80000100800 */
[----:B0-----:R-:W5:Y:S04]  /*d960*/  LDL.LU R149, [R1+0x480] ;  /* 0x0004800001957983 */ /* 0x001f680000300800 */
[----:B------:R-:W5:Y:S04]  /*d970*/  LDL.LU R37, [R1+0x2a0] ;  /* 0x0002a00001257983 */ /* 0x000f680000300800 */
[----:B------:R0:W-:Y:S04]  /*d980*/  STL [R1+0x290], R150 ;  /* 0x0002909601007387 */ /* 0x0001e80000100800 */
[----:B0-----:R-:W5:Y:S04]  /*d990*/  LDL.LU R150, [R1+0x47c] ;  /* 0x00047c0001967983 */ /* 0x001f680000300800 */
[----:B------:R-:W5:Y:S04]  /*d9a0*/  LDL.LU R38, [R1+0x29c] ;  /* 0x00029c0001267983 */ /* 0x000f680000300800 */
[----:B------:R0:W-:Y:S04]  /*d9b0*/  STL [R1+0x294], R151 ;  /* 0x0002949701007387 */ /* 0x0001e80000100800 */
[----:B0-----:R-:W5:Y:S04]  /*d9c0*/  LDL.LU R151, [R1+0x478] ;  /* 0x0004780001977983 */ /* 0x001f680000300800 */
[----:B------:R-:W5:Y:S01]  /*d9d0*/  LDL.LU R39, [R1+0x298] ;  /* 0x0002980001277983 */ /* 0x000f620000300800 */
[----:B--2---:R-:W-:Y:S01]  /*d9e0*/  FADD R27, R52, R27 ;  /* 0x0000001b341b7221 */ /* 0x004fe20000000000 */
[----:B---3--:R-:W-:Y:S01]  /*d9f0*/  FADD R26, R53, R26 ;  /* 0x0000001a351a7221 */ /* 0x008fe20000000000 */
[----:B----4-:R-:W-:Y:S01]  /*da00*/  FADD R25, R54, R25 ;  /* 0x0000001936197221 */ /* 0x010fe20000000000 */
[----:B------:R-:W-:Y:S01]  /*da10*/  FADD R24, R55, R24 ;  /* 0x0000001837187221 */ /* 0x000fe20000000000 */
        /* <DEDUP_REMOVED lines=9> */
[----:B-----5:R-:W-:Y:S01]  /*dab0*/  FADD R34, R45, R34 ;  /* 0x000000222d227221 */ /* 0x020fe20000000000 */
[----:B------:R-:W-:Y:S01]  /*dac0*/  FADD R35, R44, R35 ;  /* 0x000000232c237221 */ /* 0x000fe20000000000 */
[----:B------:R-:W-:Y:S01]  /*dad0*/  FADD R36, R43, R36 ;  /* 0x000000242b247221 */ /* 0x000fe20000000000 */
[----:B------:R-:W-:Y:S01]  /*dae0*/  FADD R37, R42, R37 ;  /* 0x000000252a257221 */ /* 0x000fe20000000000 */
[----:B------:R-:W-:Y:S01]  /*daf0*/  FADD R38, R41, R38 ;  /* 0x0000002629267221 */ /* 0x000fe20000000000 */
[----:B------:R-:W-:-:S05]  /*db00*/  FADD R39, R40, R39 ;  /* 0x0000002728277221 */ /* 0x000fca0000000000 */
[----:B------:R0:W-:Y:S04]  /*db10*/  STL [R1+0x298], R39 ;  /* 0x0002982701007387 */ /* 0x0001e80000100800 */
        /* <DEDUP_REMOVED lines=15> */
[----:B------:R-:W5:Y:S04]  /*dc10*/  LDL.LU R51, [R1+0x2e4] ;  /* 0x0002e40001337983 */ /* 0x000f680000300800 */
[----:B------:R5:W-:Y:S04]  /*dc20*/  STL [R1+0x2d8], R0 ;  /* 0x0002d80001007387 */ /* 0x000be80000100800 */
[----:B------:R-:W5:Y:S04]  /*dc30*/  LDL.LU R50, [R1+0x2e8] ;  /* 0x0002e80001327983 */ /* 0x000f680000300800 */
[----:B------:R5:W-:Y:S04]  /*dc40*/  STL [R1+0x2dc], R2 ;  /* 0x0002dc0201007387 */ /* 0x000be80000100800 */
[----:B------:R-:W5:Y:S04]  /*dc50*/  LDL.LU R49, [R1+0x2ec] ;  /* 0x0002ec0001317983 */ /* 0x000f680000300800 */
[----:B------:R5:W-:Y:S04]  /*dc60*/  STL [R1+0x2e0], R3 ;  /* 0x0002e00301007387 */ /* 0x000be80000100800 */
[----:B------:R-:W5:Y:S04]  /*dc70*/  LDL.LU R48, [R1+0x2f0] ;  /* 0x0002f00001307983 */ /* 0x000f680000300800 */
        /* <DEDUP_REMOVED lines=8> */
[----:B0-----:R-:W5:Y:S04]  /*dd00*/  LDL.LU R39, [R1+0x314] ;  /* 0x0003140001277983 */ /* 0x001f680000300800 */
[----:B-1----:R-:W5:Y:S04]  /*dd10*/  LDL.LU R38, [R1+0x318] ;  /* 0x0003180001267983 */ /* 0x002f680000300800 */
[----:B--2---:R-:W2:Y:S04]  /*dd20*/  LDL.LU R37, [R1+0x31c] ;  /* 0x00031c0001257983 */ /* 0x004ea80000300800 */
[----:B---3--:R-:W3:Y:S04]  /*dd30*/  LDL.LU R36, [R1+0x320] ;  /* 0x0003200001247983 */ /* 0x008ee80000300800 */
[----:B----4-:R-:W4:Y:S04]  /*dd40*/  LDL.LU R35, [R1+0x324] ;  /* 0x0003240001237983 */ /* 0x010f280000300800 */
[----:B-----5:R-:W5:Y:S04]  /*dd50*/  LDL.LU R34, [R1+0x328] ;  /* 0x0003280001227983 */ /* 0x020f680000300800 */
        /* <DEDUP_REMOVED lines=12> */
[----:B------:R-:W5:Y:S01]  /*de20*/  LDL.LU R3, [R1+0x35c] ;  /* 0x00035c0001037983 */ /* 0x000f620000300800 */
[----:B------:R-:W-:Y:S01]  /*de30*/  FADD R51, R59, R51 ;  /* 0x000000333b337221 */ /* 0x000fe20000000000 */
[----:B------:R-:W-:-:S04]  /*de40*/  FADD R50, R60, R50 ;  /* 0x000000323c327221 */ /* 0x000fc80000000000 */
        /* <DEDUP_REMOVED lines=25> */
[----:B--2---:R-:W-:-:S03]  /*dfe0*/  FADD R37, R73, R37 ;  /* 0x0000002549257221 */ /* 0x004fc60000000000 */
[----:B------:R2:W-:Y:S01]  /*dff0*/  STL [R1+0x318], R38 ;  /* 0x0003182601007387 */ /* 0x0005e20000100800 */
[----:B---3--:R-:W-:-:S03]  /*e000*/  FADD R36, R74, R36 ;  /* 0x000000244a247221 */ /* 0x008fc60000000000 */
[----:B------:R3:W-:Y:S01]  /*e010*/  STL [R1+0x31c], R37 ;  /* 0x00031c2501007387 */ /* 0x0007e20000100800 */
[----:B----4-:R-:W-:-:S03]  /*e020*/  FADD R35, R75, R35 ;  /* 0x000000234b237221 */ /* 0x010fc60000000000 */
[----:B------:R4:W-:Y:S01]  /*e030*/  STL [R1+0x320], R36 ;  /* 0x0003202401007387 */ /* 0x0009e20000100800 */
[----:B-----5:R-:W-:-:S03]  /*e040*/  FADD R34, R76, R34 ;  /* 0x000000224c227221 */ /* 0x020fc60000000000 */
        /* <DEDUP_REMOVED lines=24> */
[----:B0-----:R-:W5:Y:S01]  /*e1d0*/  LDL.LU R51, [R1+0x360] ;  /* 0x0003600001337983 */ /* 0x001f620000300800 */
[----:B------:R-:W-:-:S03]  /*e1e0*/  FADD R3, R89, R3 ;  /* 0x0000000359037221 */ /* 0x000fc60000000000 */
[----:B------:R0:W-:Y:S04]  /*e1f0*/  STL [R1+0x354], R0 ;  /* 0x0003540001007387 */ /* 0x0001e80000100800 */
[----:B-1----:R-:W5:Y:S04]  /*e200*/  LDL.LU R50, [R1+0x364] ;  /* 0x0003640001327983 */ /* 0x002f680000300800 */
        /* <DEDUP_REMOVED lines=181> */
[----:B------:R-:W-:Y:S01]  /*ed60*/  FADD R2, R150, R2 ;  /* 0x0000000296027221 */ /* 0x000fe20000000000 */
[----:B------:R-:W-:-:S05]  /*ed70*/  FADD R3, R3, R151 ;  /* 0x0000009703037221 */ /* 0x000fca0000000000 */
[----:B------:R0:W-:Y:S04]  /*ed80*/  STL [R1+0x454], R3 ;  /* 0x0004540301007387 */ /* 0x0001e80000100800 */
[----:B------:R0:W-:Y:S04]  /*ed90*/  STL [R1+0x44c], R0 ;  /* 0x00044c0001007387 */ /* 0x0001e80000100800 */
[----:B------:R0:W-:Y:S02]  /*eda0*/  STL [R1+0x450], R2 ;  /* 0x0004500201007387 */ /* 0x0001e40000100800 */
.L_x_33:
[----:B0-----:R-:W0:Y:S02]  /*edb0*/  LDC R0, c[0x0][0x28c] ;  /* 0x0000a300ff007b82 */ /* 0x001e240000000800 */
[----:B0-----:R-:W-:-:S13]  /*edc0*/  ISETP.GE.AND P0, PT, R0, 0x1, PT ;  /* 0x000000010000780c */ /* 0x001fda0003f06270 */
[----:B------:R-:W-:Y:S05]  /*edd0*/  @!P0 BRA `(.L_x_34) ;  /* 0x0000000000688947 */ /* 0x000fea0003800000 */
[----:B------:R-:W-:-:S06]  /*ede0*/  UISETP.NE.AND UP0, UPT, UR24, 0x3, UPT ;  /* 0x000000031800788c */ /* 0x000fcc000bf05270 */
[----:B------:R-:W-:-:S13]  /*edf0*/  PLOP3.LUT P0, PT, PT, PT, UP0, 0x80, 0x0 ;  /* 0x000000000000781c */ /* 0x000fda0003f0f008 */
[----:B------:R-:W-:Y:S05]  /*ee00*/  @!P0 BRA `(.L_x_35) ;  /* 0x0000000000048947 */ /* 0x000fea0003800000 */
[----:B------:R-:W-:Y:S01]  /*ee10*/  BPT.TRAP 0x1 ;  /* 0x000000040000795c */ /* 0x000fe20000300000 */
.L_x_35:
[----:B------:R-:W4:Y:S01]  /*ee20*/  LDL R0, [R1+0x458] ;  /* 0x0004580001007983 */ /* 0x000f220000100800 */
[----:B------:R-:W-:Y:S01]  /*ee30*/  BSSY B0, `(.L_x_36) ;  /* 0x0000010000007945 */ /* 0x000fe20003800000 */
[----:B----4-:R-:W-:-:S13]  /*ee40*/  ISETP.NE.AND P0, PT, R0, RZ, PT ;  /* 0x000000ff0000720c */ /* 0x010fda0003f05270 */
[----:B------:R-:W-:Y:S05]  /*ee50*/  @!P0 BRA `(.L_x_37) ;  /* 0x0000000000348947 */ /* 0x000fea0003800000 */
[----:B------:R-:W4:Y:S01]  /*ee60*/  LDL R2, [R1+0x45c] ;  /* 0x00045c0001027983 */ /* 0x000f220000100800 */
[----:B------:R-:W-:-:S04]  /*ee70*/  UISETP.LT.AND UP0, UPT, UR9, 0x1, UPT ;  /* 0x000000010900788c */ /* 0x000fc8000bf01270 */
[----:B------:R-:W-:-:S04]  /*ee80*/  USEL UR8, UR9, 0x1, UP0 ;  /* 0x0000000109087887 */ /* 0x000fc80008000000 */
[----:B------:R-:W-:-:S04]  /*ee90*/  UIADD3 UR8, UR5, UR9, -UR8 ;  /* 0x0000000905087290 */ /* 0x000fc8000fffe808 */
[----:B------:R-:W-:-:S04]  /*eea0*/  USHF.R.U32.HI UR6, URZ, 0x1, UR8 ;  /* 0x000000013f067899 */ /* 0x000fc80008011608 */
[----:B------:R-:W-:-:S04]  /*eeb0*/  UIMAD.WIDE.U32 UR6, UR6, -0x6db6db6d, URZ ;  /* 0x92492493060678a5 */ /* 0x000fc8000f8e003f */
[----:B------:R-:W-:-:S04]  /*eec0*/  USHF.R.U32.HI UR6, URZ, 0x2, UR7 ;  /* 0x000000023f067899 */ /* 0x000fc80008011607 */
[----:B------:R-:W-:-:S04]  /*eed0*/  UIMAD UR8, UR6, -0xe, UR8 ;  /* 0xfffffff2060878a4 */ /* 0x000fc8000f8e0208 */
[----:B------:R-:W-:-:S04]  /*eee0*/  ULEA UR8, UR8, UR11, 0x3 ;  /* 0x0000000b08087291 */ /* 0x000fc8000f8e183f */
[----:B------:R-:W-:-:S06]  /*eef0*/  UIADD3 UR8, UR8, 0x70, URZ ;  /* 0x0000007008087890 */ /* 0x000fcc000fffe03f */
[----:B------:R-:W-:-:S05]  /*ef00*/  IMAD.U32 R0, RZ, RZ, UR8 ;  /* 0x00000008ff007e24 */ /* 0x000fca000f8e00ff */
[----:B----4-:R-:W-:-:S04]  /*ef10*/  PRMT R0, R2, 0x654, R0 ;  /* 0x0000065402007816 */ /* 0x010fc80000000000 */
[----:B------:R0:W-:Y:S03]  /*ef20*/  SYNCS.ARRIVE.TRANS64.RED.A1T0 RZ, [R0+URZ], RZ ;  /* 0x000000ff00ff79a7 */ /* 0x0001e6000810043f */
.L_x_37:
[----:B------:R-:W-:Y:S05]  /*ef30*/  BSYNC B0 ;  /* 0x0000000000007941 */ /* 0x000fea0003800000 */
.L_x_36:
[----:B------:R-:W-:-:S06]  /*ef40*/  UISETP.GT.U32.AND UP0, UPT, UR13, 0x1, UPT ;  /* 0x000000010d00788c */ /* 0x000fcc000bf04070 */
[----:B------:R-:W-:-:S13]  /*ef50*/  PLOP3.LUT P0, PT, PT, PT, UP0, 0x80, 0x0 ;  /* 0x000000000000781c */ /* 0x000fda0003f0f008 */
[----:B------:R-:W-:Y:S05]  /*ef60*/  @P0 BRA `(.L_x_34) ;  /* 0x0000000000040947 */ /* 0x000fea0003800000 */
[----:B------:R-:W-:Y:S01]  /*ef70*/  BPT.TRAP 0x1 ;  /* 0x000000040000795c */ /* 0x000fe20000300000 */
.L_x_34:
[----:B------:R-:W4:Y:S01]  /*ef80*/  LDL.LU R26, [R1+0x46c] ;  /* 0x00046c00011a7983 */ /* 0x000f220000300800 */
[----:B------:R-:W5:Y:S01]  /*ef90*/  LDC R3, c[0x0][0x288] ;  /* 0x0000a200ff037b82 */ /* 0x000f620000000800 */
[----:B------:R-:W0:Y:S01]  /*efa0*/  S2R R25, SR_TID.X ;  /* 0x0000000000197919 */ /* 0x000e220000002100 */
[----:B------:R-:W-:Y:S02]  /*efb0*/  UIADD3 UR11, UR9, UR5, URZ ;  /* 0x00000005090b7290 */ /* 0x000fe4000fffe03f */
[----:B------:R-:W-:Y:S01]  /*efc0*/  USHF.R.S32.HI UR12, URZ, 0x1f, UR10 ;  /* 0x0000001f3f0c7899 */ /* 0x000fe2000801140a */
[----:B------:R-:W2:Y:S01]  /*efd0*/  LDL.LU R24, [R1+0x468] ;  /* 0x0004680001187983 */ /* 0x000ea20000300800 */
[----:B------:R-:W-:Y:S01]  /*efe0*/  UISETP.GT.U32.AND UP0, UPT, UR11, 0xd, UPT ;  /* 0x0000000d0b00788c */ /* 0x000fe2000bf04070 */
[----:B------:R-:W-:Y:S01]  /*eff0*/  IMAD.MOV.U32 R39, RZ, RZ, -0x1 ;  /* 0xffffffffff277424 */ /* 0x000fe200078e00ff */
[----:B------:R-:W-:Y:S01]  /*f000*/  ULDC UR6, c[0x0][0x284] ;  /* 0x0000a10000067ab9 */ /* 0x000fe20000000800 */
[----:B------:R-:W-:Y:S01]  /*f010*/  ULDC.64 UR14, c[0x0][0x5d0] ;  /* 0x00017400000e7ab9 */ /* 0x000fe20000000a00 */
[----:B------:R-:W-:-:S02]  /*f020*/  UISETP.LT.U32.AND UP0, UPT, UR9, 0xe, UP0 ;  /* 0x0000000e0900788c */ /* 0x000fc40008701070 */
[----:B------:R-:W-:Y:S02]  /*f030*/  UIMAD UR5, UR12, UR14, URZ ;  /* 0x0000000e0c0572a4 */ /* 0x000fe4000f8e023f */
[----:B------:R-:W-:Y:S02]  /*f040*/  UISETP.GE.U32.AND UP1, UPT, UR9, 0xe, UPT ;  /* 0x0000000e0900788c */ /* 0x000fe4000bf26070 */
[----:B------:R-:W-:Y:S02]  /*f050*/  UIMAD UR8, UR10, UR15, UR5 ;  /* 0x0000000f0a0872a4 */ /* 0x000fe4000f8e0205 */
[----:B------:R-:W-:-:S04]  /*f060*/  USEL UR5, URZ, 0x1, !UP0 ;  /* 0x000000013f057887 */ /* 0x000fc8000c000000 */
[----:B------:R-:W-:Y:S01]  /*f070*/  ULOP3.LUT UR4, UR4, UR5, URZ, 0x3c, !UPT ;  /* 0x0000000504047292 */ /* 0x000fe2000f8e3c3f */
[C---:B0-----:R-:W-:Y:S01]  /*f080*/  LOP3.LUT R2, R25.reuse, 0x3, RZ, 0xc0, !PT ;  /* 0x0000000319027812 */ /* 0x041fe200078ec0ff */
[----:B------:R-:W-:Y:S01]  /*f090*/  IMAD.SHL.U32 R30, R25, 0x2, RZ ;  /* 0x00000002191e7824 */ /* 0x000fe200078e00ff */
[----:B------:R-:W-:-:S03]  /*f0a0*/  SHF.R.U32.HI R32, RZ, 0x7, R25 ;  /* 0x00000007ff207819 */ /* 0x000fc60000011619 */
[----:B-----5:R-:W-:Y:S01]  /*f0b0*/  IMAD R2, R2, -0x2, R3 ;  /* 0xfffffffe02027824 */ /* 0x020fe200078e0203 */
[----:B------:R-:W-:Y:S02]  /*f0c0*/  LOP3.LUT R32, R32, 0x1, RZ, 0xc0, !PT ;  /* 0x0000000120207812 */ /* 0x000fe400078ec0ff */
[----:B------:R-:W-:-:S03]  /*f0d0*/  LOP3.LUT R30, R30, 0x6, RZ, 0xc0, !PT ;  /* 0x000000061e1e7812 */ /* 0x000fc600078ec0ff */
[----:B------:R-:W-:Y:S02]  /*f0e0*/  IMAD.SHL.U32 R33, R32, 0x40, RZ ;  /* 0x0000004020217824 */ /* 0x000fe400078e00ff */
[----:B----4-:R-:W-:-:S04]  /*f0f0*/  IMAD.WIDE R34, R26, 0x100, RZ ;  /* 0x000001001a227825 */ /* 0x010fc800078e02ff */
[----:B--2---:R-:W-:Y:S01]  /*f100*/  IMAD.SHL.U32 R0, R24, 0x100, RZ ;  /* 0x0000010018007824 */ /* 0x004fe200078e00ff */
[----:B------:R-:W-:Y:S01]  /*f110*/  PRMT R30, R30, 0x6540, R24 ;  /* 0x000065401e1e7816 */ /* 0x000fe20000000018 */
[----:B------:R-:W-:-:S03]  /*f120*/  IMAD.U32 R24, RZ, RZ, UR14 ;  /* 0x0000000eff187e24 */ /* 0x000fc6000f8e00ff */
[----:B------:R-:W-:Y:S01]  /*f130*/  ISETP.GE.AND P0, PT, R0, R3, PT ;  /* 0x000000030000720c */ /* 0x000fe20003f06270 */
[----:B------:R-:W-:Y:S01]  /*f140*/  IMAD.IADD R0, R2, 0x1, -R0 ;  /* 0x0000000102007824 */ /* 0x000fe200078e0a00 */
[----:B------:R-:W-:Y:S02]  /*f150*/  SHF.R.U32.HI R2, RZ, 0x2, R25 ;  /* 0x00000002ff027819 */ /* 0x000fe40000011619 */
[----:B------:R-:W-:Y:S02]  /*f160*/  LOP3.LUT R3, R25, 0x60, RZ, 0xc0, !PT ;  /* 0x0000006019037812 */ /* 0x000fe400078ec0ff */
[----:B------:R-:W-:Y:S02]  /*f170*/  LOP3.LUT R2, R2, 0x7, RZ, 0xc0, !PT ;  /* 0x0000000702027812 */ /* 0x000fe400078ec0ff */
[----:B------:R-:W-:Y:S02]  /*f180*/  SHF.R.U32.HI R3, RZ, 0x1, R3 ;  /* 0x00000001ff037819 */ /* 0x000fe40000011603 */
[----:B------:R-:W-:-:S02]  /*f190*/  LOP3.LUT R33, R33, 0x40, R2, 0xe2, !PT ;  /* 0x0000004021217812 */ /* 0x000fc400078ee202 */
[----:B------:R-:W-:Y:S02]  /*f1a0*/  IADD3 R2, RZ, -R3, -R2 ;  /* 0x80000003ff027210 */ /* 0x000fe40007ffe802 */
[----:B------:R-:W-:Y:S02]  /*f1b0*/  SHF.R.S32.HI R31, RZ, 0x1f, R30 ;  /* 0x0000001fff1f7819 */ /* 0x000fe4000001141e */
[----:B------:R-:W-:Y:S01]  /*f1c0*/  LOP3.LUT R33, R34, R33, R3, 0xfe, !PT ;  /* 0x0000002122217212 */ /* 0x000fe200078efe03 */
[----:B------:R-:W-:Y:S02]  /*f1d0*/  IMAD R32, R32, -0x40, R2 ;  /* 0xffffffc020207824 */ /* 0x000fe400078e0202 */
[----:B------:R-:W-:Y:S02]  /*f1e0*/  IMAD.SHL.U32 R2, R26, 0x100, RZ ;  /* 0x000001001a027824 */ /* 0x000fe400078e00ff */
[----:B------:R-:W-:-:S03]  /*f1f0*/  IMAD.WIDE.U32 R24, R24, UR10, R30 ;  /* 0x0000000a18187c25 */ /* 0x000fc6000f8e001e */
[C---:B------:R-:W-:Y:S01]  /*f200*/  IADD3 R32, -R2.reuse, UR6, R32 ;  /* 0x0000000602207c10 */ /* 0x040fe2000fffe120 */
[----:B------:R-:W-:Y:S01]  /*f210*/  VIADD R25, R25, UR8 ;  /* 0x0000000819197c36 */ /* 0x000fe20008000000 */
[----:B------:R-:W-:Y:S01]  /*f220*/  ISETP.GE.OR P0, PT, R2, UR6, P0 ;  /* 0x0000000602007c0c */ /* 0x000fe20008706670 */
[----:B------:R-:W-:-:S04]  /*f230*/  USHF.R.U32.HI UR6, URZ, 0x1, UR11 ;  /* 0x000000013f067899 */ /* 0x000fc8000801160b */
[----:B------:R-:W-:-:S04]  /*f240*/  UIMAD.WIDE.U32 UR6, UR6, -0x6db6db6d, URZ ;  /* 0x92492493060678a5 */ /* 0x000fc8000f8e003f */
[----:B------:R-:W-:-:S04]  /*f250*/  USHF.R.U32.HI UR6, URZ, 0x2, UR7 ;  /* 0x000000023f067899 */ /* 0x000fc80008011607 */
[----:B------:R-:W-:Y:S02]  /*f260*/  UIMAD UR5, UR6, -0xe, UR11 ;  /* 0xfffffff2060578a4 */ /* 0x000fe4000f8e020b */
[----:B------:R-:W-:Y:S01]  /*f270*/  @UP1 ULOP3.LUT UR4, UR4, 0x1, UR6, 0x78, !UPT ;  /* 0x0000000104041892 */ /* 0x000fe2000f8e7806 */
[----:B------:R-:W-:Y:S11]  /*f280*/  @P0 BRA `(.L_x_38) ;  /* 0x0000012400bc0947 */ /* 0x000ff60003800000 */
[----:B------:R-:W0:Y:S01]  /*f290*/  LDC.64 R26, c[0x0][0x5c8] ;  /* 0x00017200ff1a7b82 */ /* 0x000e220000000a00 */
[----:B------:R-:W-:Y:S01]  /*f2a0*/  ULDC.64 UR6, c[0x0][0x5c0] ;  /* 0x0001700000067ab9 */ /* 0x000fe20000000a00 */
[----:B------:R-:W-:Y:S01]  /*f2b0*/  BSSY B0, `(.L_x_38) ;  /* 0x000126c000007945 */ /* 0x000fe20003800000 */
[-C--:B0-----:R-:W-:Y:S01]  /*f2c0*/  IMAD R2, R35, R26.reuse, RZ ;  /* 0x0000001a23027224 */ /* 0x081fe200078e02ff */
[----:B------:R-:W-:Y:S01]  /*f2d0*/  SHF.L.U64.HI R36, R26, 0x3, R27 ;  /* 0x000000031a247819 */ /* 0x000fe2000001021b */
[----:B------:R-:W-:-:S04]  /*f2e0*/  IMAD.WIDE.U32 R24, R33, R26, R24 ;  /* 0x0000001a21187225 */ /* 0x000fc800078e0018 */
[----:B------:R-:W-:Y:S01]  /*f2f0*/  IMAD R2, R33, R27, R2 ;  /* 0x0000001b21027224 */ /* 0x000fe200078e0202 */
[C---:B------:R-:W-:Y:S01]  /*f300*/  LEA R28, P2, R26.reuse, R24, 0x7 ;  /* 0x000000181a1c7211 */ /* 0x040fe200078438ff */
[----:B------:R-:W-:Y:S02]  /*f310*/  IMAD.SHL.U32 R3, R26, 0x8, RZ ;  /* 0x000000081a037824 */ /* 0x000fe400078e00ff */
[----:B------:R-:W-:Y:S01]  /*f320*/  IMAD.IADD R25, R25, 0x1, R2 ;  /* 0x0000000119197824 */ /* 0x000fe200078e0202 */
[C---:B------:R-:W-:Y:S02]  /*f330*/  IADD3 R2, P5, R24.reuse, UR6, RZ ;  /* 0x0000000618027c10 */ /* 0x040fe4000ffbe0ff */
[----:B------:R-:W-:Y:S02]  /*f340*/  IADD3 R24, P0, P1, R24, UR6, R3 ;  /* 0x0000000618187c10 */ /* 0x000fe4000f91e003 */
[----:B------:R-:W-:Y:S02]  /*f350*/  LEA.HI.X R29, R26, R25, R27, 0x7, P2 ;  /* 0x000000191a1d7211 */ /* 0x000fe400010f3c1b */
[----:B------:R-:W-:-:S02]  /*f360*/  IADD3 R26, P2, P3, R28, UR6, R3 ;  /* 0x000000061c1a7c10 */ /* 0x000fc4000fb5e003 */
[----:B------:R-:W-:Y:S02]  /*f370*/  IADD3.X R3, R25, UR7, RZ, P5, !PT ;  /* 0x0000000719037c10 */ /* 0x000fe4000affe4ff */
[----:B------:R-:W-:Y:S02]  /*f380*/  FSETP.NEU.AND P5, PT, RZ, UR23, PT ;  /* 0x00000017ff007c0b */ /* 0x000fe4000bfad000 */
[----:B------:R-:W-:Y:S02]  /*f390*/  IADD3 R28, P6, R28, UR6, RZ ;  /* 0x000000061c1c7c10 */ /* 0x000fe4000ffde0ff */
[--C-:B------:R-:W-:Y:S02]  /*f3a0*/  IADD3.X R27, R29, UR7, R36.reuse, P2, P3 ;  /* 0x000000071d1b7c10 */ /* 0x100fe400097e6424 */
[----:B------:R-:W-:Y:S02]  /*f3b0*/  IADD3.X R25, R25, UR7, R36, P0, P1 ;  /* 0x0000000719197c10 */ /* 0x000fe400087e2424 */
[----:B------:R-:W-:-:S05]  /*f3c0*/  IADD3.X R29, R29, UR7, RZ, P6, !PT ;  /* 0x000000071d1d7c10 */ /* 0x000fca000b7fe4ff */
[----:B------:R-:W-:Y:S05]  /*f3d0*/  @!P5 BRA `(.L_x_39) ;  /* 0x000000d800fcd947 */ /* 0x000fea0003800000 */
[----:B------:R-:W-:Y:S01]  /*f3e0*/  ULDC.64 UR6, c[0x0][0x5b8] ;  /* 0x00016e0000067ab9 */ /* 0x000fe20000000a00 */
[----:B------:R-:W-:Y:S01]  /*f3f0*/  BSSY B1, `(.L_x_40) ;  /* 0x0000013000017945 */ /* 0x000fe20003800000 */
[----:B------:R-:W-:Y:S01]  /*f400*/  IMAD.U32 R36, RZ, RZ, UR6 ;  /* 0x00000006ff247e24 */ /* 0x000fe2000f8e00ff */
[----:B------:R-:W-:-:S03]  /*f410*/  UIMAD UR6, UR12, UR6, URZ ;  /* 0x000000060c0672a4 */ /* 0x000fc6000f8e023f */
[----:B------:R-:W-:Y:S01]  /*f420*/  IMAD.WIDE.U32 R30, R36, UR10, R30 ;  /* 0x0000000a241e7c25 */ /* 0x000fe2000f8e001e */
[----:B------:R-:W-:-:S03]  /*f430*/  UIMAD UR6, UR10, UR7, UR6 ;  /* 0x000000070a0672a4 */ /* 0x000fc6000f8e0206 */
[----:B------:R-:W-:Y:S01]  /*f440*/  IMAD.MOV.U32 R36, RZ, RZ, R30 ;  /* 0x000000ffff247224 */ /* 0x000fe200078e001e */
[----:B------:R-:W-:Y:S02]  /*f450*/  ULDC.64 UR10, c[0x0][0x5a8] ;  /* 0x00016a00000a7ab9 */ /* 0x000fe40000000a00 */
[----:B------:R-:W-:Y:S01]  /*f460*/  VIADD R37, R31, UR6 ;  /* 0x000000061f257c36 */ /* 0x000fe20008000000 */
[----:B------:R-:W-:Y:S02]  /*f470*/  ULDC.64 UR6, c[0x0][0x5b0] ;  /* 0x00016c0000067ab9 */ /* 0x000fe40000000a00 */
[----:B------:R-:W-:Y:S02]  /*f480*/  IMAD R38, R35, UR6, RZ ;  /* 0x0000000623267c24 */ /* 0x000fe4000f8e02ff */
[----:B------:R-:W-:-:S04]  /*f490*/  IMAD.WIDE.U32 R30, R33, UR6, R36 ;  /* 0x00000006211e7c25 */ /* 0x000fc8000f8e0024 */
[----:B------:R-:W-:Y:S01]  /*f4a0*/  IMAD R38, R33, UR7, R38 ;  /* 0x0000000721267c24 */ /* 0x000fe2000f8e0226 */
[----:B------:R-:W-:-:S04]  /*f4b0*/  IADD3 R30, P0, R30, UR10, RZ ;  /* 0x0000000a1e1e7c10 */ /* 0x000fc8000ff1e0ff */
[--C-:B------:R-:W-:Y:S02]  /*f4c0*/  IADD3.X R31, R31, UR11, R38.reuse, P0, !PT ;  /* 0x0000000b1f1f7c10 */ /* 0x100fe400087fe426 */
[----:B------:R-:W-:Y:S02]  /*f4d0*/  ISETP.GE.AND P0, PT, R32, 0x1, PT ;  /* 0x000000012000780c */ /* 0x000fe40003f06270 */
[----:B------:R-:W-:Y:S02]  /*f4e0*/  PRMT R38, RZ, 0x7610, R38 ;  /* 0x00007610ff267816 */ /* 0x000fe40000000026 */
[----:B------:R-:W-:-:S13]  /*f4f0*/  ISETP.LT.OR P1, PT, R0, 0x1, !P0 ;  /* 0x000000010000780c */ /* 0x000fda0004721670 */
[----:B------:R-:W-:Y:S05]  /*f500*/  @P1 BRA `(.L_x_41) ;  /* 0x0000000000041947 */ /* 0x000fea0003800000 */
[----:B------:R0:W5:Y:S02]  /*f510*/  LDG.E.U8 R38, desc[UR20][R30.64] ;  /* 0x000000141e267981 */ /* 0x000164000c1e1100 */
.L_x_41:
[----:B------:R-:W-:Y:S05]  /*f520*/  BSYNC B1 ;  /* 0x0000000000017941 */ /* 0x000fea0003800000 */
.L_x_40:
[----:B-----5:R-:W-:Y:S01]  /*f530*/  LOP3.LUT R38, R38, 0xff, RZ, 0xc0, !PT ;  /* 0x000000ff26267812 */ /* 0x020fe200078ec0ff */
[----:B------:R-:W-:Y:S03]  /*f540*/  BSSY B1, `(.L_x_42) ;  /* 0x000000b000017945 */ /* 0x000fe60003800000 */
[----:B------:R-:W-:-:S05]  /*f550*/  F2FP.F16.E4M3.UNPACK_B R38, R38 ;  /* 0x00000026ff26723e */ /* 0x000fca00020006ff */
[----:B------:R-:W-:-:S05]  /*f560*/  HADD2.F32 R38, -RZ, R38.H0_H0 ;  /* 0x20000026ff267230 */ /* 0x000fca0000004100 */
[----:B------:R-:W-:-:S04]  /*f570*/  FMUL R38, R38, UR23 ;  /* 0x0000001726267c20 */ /* 0x000fc80008400000 */
[----:B------:R-:W-:-:S05]  /*f580*/  FFMA R4, R4, UR22, R38 ;  /* 0x0000001604047c23 */ /* 0x000fca0008000026 */
[----:B------:R-:W-:-:S05]  /*f590*/  F2FP.SATFINITE.E4M3.F32.PACK_AB_MERGE_C R4, RZ, R4, RZ ;  /* 0x00000004ff04723e */ /* 0x000fca00048070ff */
[----:B------:R2:W-:Y:S01]  /*f5a0*/  @!P1 STG.E.U8 desc[UR20][R2.64], R4 ;  /* 0x0000000402009986 */ /* 0x0005e2000c101114 */
[----:B------:R-:W-:Y:S02]  /*f5b0*/  ISETP.LT.OR P1, PT, R0, 0x2, !P0 ;  /* 0x000000020000780c */ /* 0x000fe40004721670 */
[----:B--2---:R-:W-:-:S11]  /*f5c0*/  PRMT R4, RZ, 0x7610, R4 ;  /* 0x00007610ff047816 */ /* 0x004fd60000000004 */
[----:B------:R-:W-:Y:S05]  /*f5d0*/  @P1 BRA `(.L_x_43) ;  /* 0x0000000000041947 */ /* 0x000fea0003800000 */
[----:B------:R2:W5:Y:S02]  /*f5e0*/  LDG.E.U8 R4, desc[UR20][R30.64+0x1] ;  /* 0x000001141e047981 */ /* 0x000564000c1e1100 */
.L_x_43:
[----:B------:R-:W-:Y:S05]  /*f5f0*/  BSYNC B1 ;  /* 0x0000000000017941 */ /* 0x000fea0003800000 */
.L_x_42:
        /* <DEDUP_REMOVED lines=8> */
[----:B------:R-:W-:-:S05]  /*f680*/  IADD3 R4, P1, R33, 0x8, RZ ;  /* 0x0000000821047810 */ /* 0x000fca0007f3e0ff */
[----:B----4-:R-:W-:-:S04]  /*f690*/  IMAD.X R5, RZ, RZ, R35, P1 ;  /* 0x000000ffff057224 */ /* 0x010fc800008e0623 */
[----:B------:R-:W-:-:S04]  /*f6a0*/  IMAD R5, R5, UR6, RZ ;  /* 0x0000000605057c24 */ /* 0x000fc8000f8e02ff */
[C---:B------:R-:W-:Y:S02]  /*f6b0*/  IMAD R38, R4.reuse, UR7, R5 ;  /* 0x0000000704267c24 */ /* 0x040fe4000f8e0205 */
[----:B------:R-:W-:-:S03]  /*f6c0*/  IMAD.WIDE.U32 R4, R4, UR6, R36 ;  /* 0x0000000604047c25 */ /* 0x000fc6000f8e0024 */
[----:B------:R-:W-:-:S04]  /*f6d0*/  IADD3 R4, P1, R4, UR10, RZ ;  /* 0x0000000a04047c10 */ /* 0x000fc8000ff3e0ff */
[--C-:B------:R-:W-:Y:S02]  /*f6e0*/  IADD3.X R5, R5, UR11, R38.reuse, P1, !PT ;  /* 0x0000000b05057c10 */ /* 0x100fe40008ffe426 */
[----:B------:R-:W-:Y:S02]  /*f6f0*/  ISETP.GE.AND P1, PT, R32, 0x9, PT ;  /* 0x000000092000780c */ /* 0x000fe40003f26270 */
[----:B------:R-:W-:Y:S02]  /*f700*/  PRMT R38, RZ, 0x7610, R38 ;  /* 0x00007610ff267816 */ /* 0x000fe40000000026 */
[----:B------:R-:W-:-:S13]  /*f710*/  ISETP.LT.OR P2, PT, R0, 0x1, !P1 ;  /* 0x000000010000780c */ /* 0x000fda0004f41670 */
[----:B------:R-:W-:Y:S05]  /*f720*/  @P2 BRA `(.L_x_45) ;  /* 0x0000000000042947 */ /* 0x000fea0003800000 */
[----:B------:R4:W5:Y:S02]  /*f730*/  LDG.E.U8 R38, desc[UR20][R4.64] ;  /* 0x0000001404267981 */ /* 0x000964000c1e1100 */
.L_x_45:
[----:B------:R-:W-:Y:S05]  /*f740*/  BSYNC B1 ;  /* 0x0000000000017941 */ /* 0x000fea0003800000 */
.L_x_44:
        /* <DEDUP_REMOVED lines=9> */
[----:B0-----:R-:W-:-:S11]  /*f7e0*/  PRMT R6, RZ, 0x7610, R6 ;  /* 0x00007610ff067816 */ /* 0x001fd60000000006 */
[----:B------:R-:W-:Y:S05]  /*f7f0*/  @P2 BRA `(.L_x_47) ;  /* 0x0000000000042947 */ /* 0x000fea0003800000 */
[----:B------:R0:W5:Y:S02]  /*f800*/  LDG.E.U8 R6, desc[UR20][R4.64+0x1] ;  /* 0x0000011404067981 */ /* 0x000164000c1e1100 */
.L_x_47:
[----:B------:R-:W-:Y:S05]  /*f810*/  BSYNC B1 ;  /* 0x0000000000017941 */ /* 0x000fea0003800000 */
.L_x_46:
[----:B-----5:R-:W-:Y:S01]  /*f820*/  LOP3.LUT R6, R6, 0xff, RZ, 0xc0, !PT ;  /* 0x000000ff06067812 */ /* 0x020fe200078ec0ff */
[----:B------:R-:W-:Y:S01]  /*f830*/  BSSY B1, `(.L_x_48) ;  /* 0x000000b000017945 */ /* 0x000fe20003800000 */
[----:B------:R-:W-:Y:S02]  /*f840*/  ISETP.LT.OR P3, PT, R0, 0x9, !P0 ;  /* 0x000000090000780c */ /* 0x000fe40004761670 */
[----:B------:R-:W-:-:S05]  /*f850*/  F2FP.F16.E4M3.UNPACK_B R6, R6 ;  /* 0x00000006ff06723e */ /* 0x000fca00020006ff */
[----:B------:R-:W-:-:S05]  /*f860*/  HADD2.F32 R6, -RZ, R6.H0_H0 ;  /* 0x20000006ff067230 */ /* 0x000fca0000004100 */
[----:B------:R-:W-:-:S04]  /*f870*/  FMUL R6, R6, UR23 ;  /* 0x0000001706067c20 */ /* 0x000fc80008400000 */
[--C-:B------:R-:W-:Y:S01]  /*f880*/  FFMA R7, R7, UR22, R6.reuse ;  /* 0x0000001607077c23 */ /* 0x100fe20008000006 */
[----:B------:R-:W-:-:S04]  /*f890*/  PRMT R6, RZ, 0x7610, R6 ;  /* 0x00007610ff067816 */ /* 0x000fc80000000006 */
[----:B------:R-:W-:-:S05]  /*f8a0*/  F2FP.SATFINITE.E4M3.F32.PACK_AB_MERGE_C R7, RZ, R7, RZ ;  /* 0x00000007ff07723e */ /* 0x000fca00048070ff */
[----:B------:R0:W-:Y:S01]  /*f8b0*/  @!P2 STG.E.U8 desc[UR20][R24.64+0x1], R7 ;  /* 0x000001071800a986 */ /* 0x0001e2000c101114 */
[----:B------:R-:W-:Y:S05]  /*f8c0*/  @P3 BRA `(.L_x_49) ;  /* 0x0000000000043947 */ /* 0x000fea0003800000 */
[----:B------:R0:W5:Y:S02]  /*f8d0*/  LDG.E.U8 R6, desc[UR20][R30.64+0x8] ;  /* 0x000008141e067981 */ /* 0x000164000c1e1100 */
.L_x_49:
[----:B------:R-:W-:Y:S05]  /*f8e0*/  BSYNC B1 ;  /* 0x0000000000017941 */ /* 0x000fea0003800000 */
.L_x_48:
        /* <DEDUP_REMOVED lines=12> */
.L_x_51:
[----:B------:R-:W-:Y:S05]  /*f9b0*/  BSYNC B1 ;  /* 0x0000000000017941 */ /* 0x000fea0003800000 */
.L_x_50:
        /* <DEDUP_REMOVED lines=12> */
.L_x_53:
[----:B------:R-:W-:Y:S05]  /*fa80*/  BSYNC B1 ;  /* 0x0000000000017941 */ /* 0x000fea0003800000 */
.L_x_52:
        /* <DEDUP_REMOVED lines=12> */
.L_x_55:
[----:B------:R-:W-:Y:S05]  /*fb50*/  BSYNC B1 ;  /* 0x0000000000017941 */ /* 0x000fea0003800000 */
.L_x_54:
        /* <DEDUP_REMOVED lines=12> */
.L_x_57:
[----:B------:R-:W-:Y:S05]  /*fc20*/  BSYNC B1 ;  /* 0x0000000000017941 */ /* 0x000fea0003800000 */
.L_x_56:
        /* <DEDUP_REMOVED lines=12> */
.L_x_59:
[----:B------:R-:W-:Y:S05]  /*fcf0*/  BSYNC B1 ;  /* 0x0000000000017941 */ /* 0x000fea0003800000 */
.L_x_58:
        /* <DEDUP_REMOVED lines=12> */
.L_x_61:
[----:B------:R-:W-:Y:S05]  /*fdc0*/  BSYNC B1 ;  /* 0x0000000000017941 */ /* 0x000fea0003800000 */
.L_x_60:
        /* <DEDUP_REMOVED lines=12> */
.L_x_63:
[----:B------:R-:W-:Y:S05]  /*fe90*/  BSYNC B1 ;  /* 0x0000000000017941 */ /* 0x000fea0003800000 */
.L_x_62:
        /* <DEDUP_REMOVED lines=12> */
.L_x_65:
[----:B------:R-:W-:Y:S05]  /*ff60*/  BSYNC B1 ;  /* 0x0000000000017941 */ /* 0x000fea0003800000 */
.L_x_64:
        /* <DEDUP_REMOVED lines=12> */
.L_x_67:
[----:B------:R-:W-:Y:S05]  /*10030*/  BSYNC B1 ;  /* 0x0000000000017941 */ /* 0x000fea0003800000 */
.L_x_66:
        /* <DEDUP_REMOVED lines=12> */
.L_x_69:
[----:B------:R-:W-:Y:S05]  /*10100*/  BSYNC B1 ;  /* 0x0000000000017941 */ /* 0x000fea0003800000 */
.L_x_68:
        /* <DEDUP_REMOVED lines=12> */
.L_x_71:
[----:B------:R-:W-:Y:S05]  /*101d0*/  BSYNC B1 ;  /* 0x0000000000017941 */ /* 0x000fea0003800000 */
.L_x_70:
        /* <DEDUP_REMOVED lines=12> */
.L_x_73:
[----:B------:R-:W-:Y:S05]  /*102a0*/  BSYNC B1 ;  /* 0x0000000000017941 */ /* 0x000fea0003800000 */
.L_x_72:
        /* <DEDUP_REMOVED lines=12> */
.L_x_75:
[----:B------:R-:W-:Y:S05]  /*10370*/  BSYNC B1 ;  /* 0x0000000000017941 */ /* 0x000fea0003800000 */
.L_x_74:
        /* <DEDUP_REMOVED lines=12> */
.L_x_77:
[----:B------:R-:W-:Y:S05]  /*10440*/  BSYNC B1 ;  /* 0x0000000000017941 */ /* 0x000fea0003800000 */
.L_x_76:
        /* <DEDUP_REMOVED lines=12> */
.L_x_79:
[----:B------:R-:W-:Y:S05]  /*10510*/  BSYNC B1 ;  /* 0x0000000000017941 */ /* 0x000fea0003800000 */
.L_x_78:
        /* <DEDUP_REMOVED lines=12> */
.L_x_81:
[----:B------:R-:W-:Y:S05]  /*105e0*/  BSYNC B1 ;  /* 0x0000000000017941 */ /* 0x000fea0003800000 */
.L_x_80:
        /* <DEDUP_REMOVED lines=12> */
.L_x_83:
[----:B------:R-:W-:Y:S05]  /*106b0*/  BSYNC B1 ;  /* 0x0000000000017941 */ /* 0x000fea0003800000 */
.L_x_82:
        /* <DEDUP_REMOVED lines=12> */
.L_x_85:
[----:B------:R-:W-:Y:S05]  /*10780*/  BSYNC B1 ;  /* 0x0000000000017941 */ /* 0x000fea0003800000 */
.L_x_84:
        /* <DEDUP_REMOVED lines=12> */
.L_x_87:
[----:B------:R-:W-:Y:S05]  /*10850*/  BSYNC B1 ;  /* 0x0000000000017941 */ /* 0x000fea0003800000 */
.L_x_86:
        /* <DEDUP_REMOVED lines=12> */
.L_x_89:
[----:B------:R-:W-:Y:S05]  /*10920*/  BSYNC B1 ;  /* 0x0000000000017941 */ /* 0x000fea0003800000 */
.L_x_88:
        /* <DEDUP_REMOVED lines=12> */
.L_x_91:
[----:B------:R-:W-:Y:S05]  /*109f0*/  BSYNC B1 ;  /* 0x0000000000017941 */ /* 0x000fea0003800000 */
.L_x_90:
        /* <DEDUP_REMOVED lines=12> */
.L_x_93:
[----:B------:R-:W-:Y:S05]  /*10ac0*/  BSYNC B1 ;  /* 0x0000000000017941 */ /* 0x000fea0003800000 */
.L_x_92:
        /* <DEDUP_REMOVED lines=12> */
.L_x_95:
[----:B------:R-:W-:Y:S05]  /*10b90*/  BSYNC B1 ;  /* 0x0000000000017941 */ /* 0x000fea0003800000 */
.L_x_94:
        /* <DEDUP_REMOVED lines=12> */
.L_x_97:
[----:B------:R-:W-:Y:S05]  /*10c60*/  BSYNC B1 ;  /* 0x0000000000017941 */ /* 0x000fea0003800000 */
.L_x_96:
        /* <DEDUP_REMOVED lines=12> */
.L_x_99:
[----:B------:R-:W-:Y:S05]  /*10d30*/  BSYNC B1 ;  /* 0x0000000000017941 */ /* 0x000fea0003800000 */
.L_x_98:
        /* <DEDUP_REMOVED lines=12> */
.L_x_101:
[----:B------:R-:W-:Y:S05]  /*10e00*/  BSYNC B1 ;  /* 0x0000000000017941 */ /* 0x000fea0003800000 */
.L_x_100:
        /* <DEDUP_REMOVED lines=12> */
.L_x_103:
[----:B------:R-:W-:Y:S05]  /*10ed0*/  BSYNC B1 ;  /* 0x0000000000017941 */ /* 0x000fea0003800000 */
.L_x_102:
        /* <DEDUP_REMOVED lines=12> */
.L_x_105:
[----:B------:R-:W-:Y:S05]  /*10fa0*/  BSYNC B1 ;  /* 0x0000000000017941 */ /* 0x000fea0003800000 */
.L_x_104:
        /* <DEDUP_REMOVED lines=12> */
.L_x_107:
[----:B------:R-:W-:Y:S05]  /*11070*/  BSYNC B1 ;  /* 0x0000000000017941 */ /* 0x000fea0003800000 */
.L_x_106:
        /* <DEDUP_REMOVED lines=12> */
.L_x_109:
[----:B------:R-:W-:Y:S05]  /*11140*/  BSYNC B1 ;  /* 0x0000000000017941 */ /* 0x000fea0003800000 */
.L_x_108:
        /* <DEDUP_REMOVED lines=12> */
.L_x_111:
[----:B------:R-:W-:Y:S05]  /*11210*/  BSYNC B1 ;  /* 0x0000000000017941 */ /* 0x000fea0003800000 */
.L_x_110:
        /* <DEDUP_REMOVED lines=12> */
.L_x_113:
[----:B------:R-:W-:Y:S05]  /*112e0*/  BSYNC B1 ;  /* 0x0000000000017941 */ /* 0x000fea0003800000 */
.L_x_112:
        /* <DEDUP_REMOVED lines=12> */
.L_x_115:
[----:B------:R-:W-:Y:S05]  /*113b0*/  BSYNC B1 ;  /* 0x0000000000017941 */ /* 0x000fea0003800000 */
.L_x_114:
        /* <DEDUP_REMOVED lines=12> */
.L_x_117:
[----:B------:R-:W-:Y:S05]  /*11480*/  BSYNC B1 ;  /* 0x0000000000017941 */ /* 0x000fea0003800000 */
.L_x_116:
        /* <DEDUP_REMOVED lines=12> */
.L_x_119:
[----:B------:R-:W-:Y:S05]  /*11550*/  BSYNC B1 ;  /* 0x0000000000017941 */ /* 0x000fea0003800000 */
.L_x_118:
        /* <DEDUP_REMOVED lines=12> */
.L_x_121:
[----:B------:R-:W-:Y:S05]  /*11620*/  BSYNC B1 ;  /* 0x0000000000017941 */ /* 0x000fea0003800000 */
.L_x_120:
        /* <DEDUP_REMOVED lines=12> */
.L_x_123:
[----:B------:R-:W-:Y:S05]  /*116f0*/  BSYNC B1 ;  /* 0x0000000000017941 */ /* 0x000fea0003800000 */
.L_x_122:
        /* <DEDUP_REMOVED lines=12> */
.L_x_125:
[----:B------:R-:W-:Y:S05]  /*117c0*/  BSYNC B1 ;  /* 0x0000000000017941 */ /* 0x000fea0003800000 */
.L_x_124:
[----:B-----5:R-:W-:Y:S01]  /*117d0*/  LOP3.LUT R6, R6, 0xff, RZ, 0xc0, !PT ;  /* 0x000000ff06067812 */ /* 0x020fe200078ec0ff */
[----:B------:R-:W-:Y:S01]  /*117e0*/  BSSY B1, `(.L_x_126) ;  /* 0x000000b000017945 */ /* 0x000fe20003800000 */
[----:B------:R-:W-:Y:S02]  /*117f0*/  ISETP.LT.OR P2, PT, R0, 0x52, !P1 ;  /* 0x000000520000780c */ /* 0x000fe40004f41670 */
[----:B------:R-:W-:-:S05]  /*11800*/  F2FP.F16.E4M3.UNPACK_B R6, R6 ;  /* 0x00000006ff06723e */ /* 0x000fca00020006ff */
[----:B------:R-:W-:-:S05]  /*11810*/  HADD2.F32 R6, -RZ, R6.H0_H0 ;  /* 0x20000006ff067230 */ /* 0x000fca0000004100 */
[----:B------:R-:W-:-:S04]  /*11820*/  FMUL R6, R6, UR23 ;  /* 0x0000001706067c20 */ /* 0x000fc80008400000 */
[----:B------:R-:W-:-:S05]  /*11830*/  FFMA R6, R174, UR22, R6 ;  /* 0x00000016ae067c23 */ /* 0x000fca0008000006 */
[----:B0-----:R-:W-:Y:S02]  /*11840*/  F2FP.SATFINITE.E4M3.F32.PACK_AB_MERGE_C R7, RZ, R6, RZ ;  /* 0x00000006ff07723e */ /* 0x001fe400048070ff */
[----:B------:R-:W-:-:S03]  /*11850*/  PRMT R6, RZ, 0x7610, R6 ;  /* 0x00007610ff067816 */ /* 0x000fc60000000006 */
[----:B------:R0:W-:Y:S01]  /*11860*/  @!P3 STG.E.U8 desc[UR20][R24.64+0x50], R7 ;  /* 0x000050071800b986 */ /* 0x0001e2000c101114 */
[----:B------:R-:W-:Y:S05]  /*11870*/  @P2 BRA `(.L_x_127) ;  /* 0x0000000000042947 */ /* 0x000fea0003800000 */
[----:B------:R0:W5:Y:S02]  /*11880*/  LDG.E.U8 R6, desc[UR20][R4.64+0x51] ;  /* 0x0000511404067981 */ /* 0x000164000c1e1100 */
.L_x_127:
[----:B------:R-:W-:Y:S05]  /*11890*/  BSYNC B1 ;  /* 0x0000000000017941 */ /* 0x000fea0003800000 */
.L_x_126:
        /* <DEDUP_REMOVED lines=12> */
.L_x_129:
[----:B------:R-:W-:Y:S05]  /*11960*/  BSYNC B1 ;  /* 0x0000000000017941 */ /* 0x000fea0003800000 */
.L_x_128:
        /* <DEDUP_REMOVED lines=12> */
.L_x_131:
[----:B------:R-:W-:Y:S05]  /*11a30*/  BSYNC B1 ;  /* 0x0000000000017941 */ /* 0x000fea0003800000 */
.L_x_130:
        /* <DEDUP_REMOVED lines=12> */
.L_x_133:
[----:B------:R-:W-:Y:S05]  /*11b00*/  BSYNC B1 ;  /* 0x0000000000017941 */ /* 0x000fea0003800000 */
.L_x_132:
[----:B-----5:R-:W-:Y:S01]  /*11b10*/  LOP3.LUT R6, R6, 0xff, RZ, 0xc0, !PT ;  /* 0x000000ff06067812 */ /* 0x020fe200078ec0ff */
[----:B------:R-:W-:Y:S01]  /*11b20*/  BSSY B1, `(.L_x_134) ;  /* 0x000000b000017945 */ /* 0x000fe20003800000 */
[----:B------:R-:W-:Y:S02]  /*11b30*/  ISETP.LT.OR P2, PT, R0, 0x5a, !P1 ;  /* 0x0000005a0000780c */ /* 0x000fe40004f41670 */
[----:B------:R-:W-:-:S05]  /*11b40*/  F2FP.F16.E4M3.UNPACK_B R6, R6 ;  /* 0x00000006ff06723e */ /* 0x000fca00020006ff */
[----:B------:R-:W-:-:S05]  /*11b50*/  HADD2.F32 R6, -RZ, R6.H0_H0 ;  /* 0x20000006ff067230 */ /* 0x000fca0000004100 */
[----:B0-----:R-:W-:Y:S01]  /*11b60*/  FMUL R7, R6, UR23 ;  /* 0x0000001706077c20 */ /* 0x001fe20008400000 */
[----:B------:R-:W-:-:S03]  /*11b70*/  PRMT R6, RZ, 0x7610, R6 ;  /* 0x00007610ff067816 */ /* 0x000fc60000000006 */
[----:B------:R-:W-:-:S05]  /*11b80*/  FFMA R7, R178, UR22, R7 ;  /* 0x00000016b2077c23 */ /* 0x000fca0008000007 */
[----:B------:R-:W-:-:S05]  /*11b90*/  F2FP.SATFINITE.E4M3.F32.PACK_AB_MERGE_C R7, RZ, R7, RZ ;  /* 0x00000007ff07723e */ /* 0x000fca00048070ff */
[----:B------:R0:W-:Y:S01]  /*11ba0*/  @!P3 STG.E.U8 desc[UR20][R24.64+0x58], R7 ;  /* 0x000058071800b986 */ /* 0x0001e2000c101114 */
[----:B------:R-:W-:Y:S05]  /*11bb0*/  @P2 BRA `(.L_x_135) ;  /* 0x0000000000042947 */ /* 0x000fea0003800000 */
[----:B------:R0:W5:Y:S02]  /*11bc0*/  LDG.E.U8 R6, desc[UR20][R4.64+0x59] ;  /* 0x0000591404067981 */ /* 0x000164000c1e1100 */
.L_x_135:
[----:B------:R-:W-:Y:S05]  /*11bd0*/  BSYNC B1 ;  /* 0x0000000000017941 */ /* 0x000fea0003800000 */
.L_x_134:
        /* <DEDUP_REMOVED lines=12> */
.L_x_137:
[----:B------:R-:W-:Y:S05]  /*11ca0*/  BSYNC B1 ;  /* 0x0000000000017941 */ /* 0x000fea0003800000 */
.L_x_136:
        /* <DEDUP_REMOVED lines=12> */
.L_x_139:
[----:B------:R-:W-:Y:S05]  /*11d70*/  BSYNC B1 ;  /* 0x0000000000017941 */ /* 0x000fea0003800000 */
.L_x_138:
        /* <DEDUP_REMOVED lines=12> */
.L_x_141:
[----:B------:R-:W-:Y:S05]  /*11e40*/  BSYNC B1 ;  /* 0x0000000000017941 */ /* 0x000fea0003800000 */
.L_x_140:
        /* <DEDUP_REMOVED lines=12> */
.L_x_143:
[----:B------:R-:W-:Y:S05]  /*11f10*/  BSYNC B1 ;  /* 0x0000000000017941 */ /* 0x000fea0003800000 */
.L_x_142:
        /* <DEDUP_REMOVED lines=12> */
.L_x_145:
[----:B------:R-:W-:Y:S05]  /*11fe0*/  BSYNC B1 ;  /* 0x0000000000017941 */ /* 0x000fea0003800000 */
.L_x_144:
        /* <DEDUP_REMOVED lines=12> */
.L_x_147:
[----:B------:R-:W-:Y:S05]  /*120b0*/  BSYNC B1 ;  /* 0x0000000000017941 */ /* 0x000fea0003800000 */
.L_x_146:
        /* <DEDUP_REMOVED lines=12> */
.L_x_149:
[----:B------:R-:W-:Y:S05]  /*12180*/  BSYNC B1 ;  /* 0x0000000000017941 */ /* 0x000fea0003800000 */
.L_x_148:
        /* <DEDUP_REMOVED lines=12> */
.L_x_151:
[----:B------:R-:W-:Y:S05]  /*12250*/  BSYNC B1 ;  /* 0x0000000000017941 */ /* 0x000fea0003800000 */
.L_x_150:
        /* <DEDUP_REMOVED lines=12> */
.L_x_153:
[----:B------:R-:W-:Y:S05]  /*12320*/  BSYNC B1 ;  /* 0x0000000000017941 */ /* 0x000fea0003800000 */
.L_x_152:
        /* <DEDUP_REMOVED lines=12> */
.L_x_155:
[----:B------:R-:W-:Y:S05]  /*123f0*/  BSYNC B1 ;  /* 0x0000000000017941 */ /* 0x000fea0003800000 */
.L_x_154:
        /* <DEDUP_REMOVED lines=12> */
.L_x_157:
[----:B------:R-:W-:Y:S05]  /*124c0*/  BSYNC B1 ;  /* 0x0000000000017941 */ /* 0x000fea0003800000 */
.L_x_156:
        /* <DEDUP_REMOVED lines=12> */
.L_x_159:
[----:B------:R-:W-:Y:S05]  /*12590*/  BSYNC B1 ;  /* 0x0000000000017941 */ /* 0x000fea0003800000 */
.L_x_158:
        /* <DEDUP_REMOVED lines=12> */
.L_x_161:
[----:B------:R-:W-:Y:S05]  /*12660*/  BSYNC B1 ;  /* 0x0000000000017941 */ /* 0x000fea0003800000 */
.L_x_160:
        /* <DEDUP_REMOVED lines=12> */
.L_x_163:
[----:B------:R-:W-:Y:S05]  /*12730*/  BSYNC B1 ;  /* 0x0000000000017941 */ /* 0x000fea0003800000 */
.L_x_162:
        /* <DEDUP_REMOVED lines=12> */
.L_x_165:
[----:B------:R-:W-:Y:S05]  /*12800*/  BSYNC B1 ;  /* 0x0000000000017941 */ /* 0x000fea0003800000 */
.L_x_164:
        /* <DEDUP_REMOVED lines=12> */
.L_x_167:
[----:B------:R-:W-:Y:S05]  /*128d0*/  BSYNC B1 ;  /* 0x0000000000017941 */ /* 0x000fea0003800000 */
.L_x_166:
        /* <DEDUP_REMOVED lines=12> */
.L_x_169:
[----:B------:R-:W-:Y:S05]  /*129a0*/  BSYNC B1 ;  /* 0x0000000000017941 */ /* 0x000fea0003800000 */
.L_x_168:
        /* <DEDUP_REMOVED lines=12> */
.L_x_171:
[----:B------:R-:W-:Y:S05]  /*12a70*/  BSYNC B1 ;  /* 0x0000000000017941 */ /* 0x000fea0003800000 */
.L_x_170:
        /* <DEDUP_REMOVED lines=12> */
.L_x_173:
[----:B------:R-:W-:Y:S05]  /*12b40*/  BSYNC B1 ;  /* 0x0000000000017941 */ /* 0x000fea0003800000 */
.L_x_172:
        /* <DEDUP_REMOVED lines=12> */
.L_x_175:
[----:B------:R-:W-:Y:S05]  /*12c10*/  BSYNC B1 ;  /* 0x0000000000017941 */ /* 0x000fea0003800000 */
.L_x_174:
        /* <DEDUP_REMOVED lines=12> */
.L_x_177:
[----:B------:R-:W-:Y:S05]  /*12ce0*/  BSYNC B1 ;  /* 0x0000000000017941 */ /* 0x000fea0003800000 */
.L_x_176:
        /* <DEDUP_REMOVED lines=12> */
.L_x_179:
[----:B------:R-:W-:Y:S05]  /*12db0*/  BSYNC B1 ;  /* 0x0000000000017941 */ /* 0x000fea0003800000 */
.L_x_178:
        /* <DEDUP_REMOVED lines=12> */
.L_x_181:
[----:B------:R-:W-:Y:S05]  /*12e80*/  BSYNC B1 ;  /* 0x0000000000017941 */ /* 0x000fea0003800000 */
.L_x_180:
        /* <DEDUP_REMOVED lines=12> */
.L_x_183:
[----:B------:R-:W-:Y:S05]  /*12f50*/  BSYNC B1 ;  /* 0x0000000000017941 */ /* 0x000fea0003800000 */
.L_x_182:
        /* <DEDUP_REMOVED lines=12> */
.L_x_185:
[----:B------:R-:W-:Y:S05]  /*13020*/  BSYNC B1 ;  /* 0x0000000000017941 */ /* 0x000fea0003800000 */
.L_x_184:
        /* <DEDUP_REMOVED lines=12> */
.L_x_187:
[----:B------:R-:W-:Y:S05]  /*130f0*/  BSYNC B1 ;  /* 0x0000000000017941 */ /* 0x000fea0003800000 */
.L_x_186:
        /* <DEDUP_REMOVED lines=12> */
.L_x_189:
[----:B------:R-:W-:Y:S05]  /*131c0*/  BSYNC B1 ;  /* 0x0000000000017941 */ /* 0x000fea0003800000 */
.L_x_188:
        /* <DEDUP_REMOVED lines=12> */
.L_x_191:
[----:B------:R-:W-:Y:S05]  /*13290*/  BSYNC B1 ;  /* 0x0000000000017941 */ /* 0x000fea0003800000 */
.L_x_190:
        /* <DEDUP_REMOVED lines=12> */
.L_x_193:
[----:B------:R-:W-:Y:S05]  /*13360*/  BSYNC B1 ;  /* 0x0000000000017941 */ /* 0x000fea0003800000 */
.L_x_192:
        /* <DEDUP_REMOVED lines=12> */
.L_x_195:
[----:B------:R-:W-:Y:S05]  /*13430*/  BSYNC B1 ;  /* 0x0000000000017941 */ /* 0x000fea0003800000 */
.L_x_194:
        /* <DEDUP_REMOVED lines=12> */
.L_x_197:
[----:B------:R-:W-:Y:S05]  /*13500*/  BSYNC B1 ;  /* 0x0000000000017941 */ /* 0x000fea0003800000 */
.L_x_196:
        /* <DEDUP_REMOVED lines=12> */
.L_x_199:
[----:B------:R-:W-:Y:S05]  /*135d0*/  BSYNC B1 ;  /* 0x0000000000017941 */ /* 0x000fea0003800000 */
.L_x_198:
        /* <DEDUP_REMOVED lines=12> */
.L_x_201:
[----:B------:R-:W-:Y:S05]  /*136a0*/  BSYNC B1 ;  /* 0x0000000000017941 */ /* 0x000fea0003800000 */
.L_x_200:
        /* <DEDUP_REMOVED lines=12> */
.L_x_203:
[----:B------:R-:W-:Y:S05]  /*13770*/  BSYNC B1 ;  /* 0x0000000000017941 */ /* 0x000fea0003800000 */
.L_x_202:
        /* <DEDUP_REMOVED lines=12> */
.L_x_205:
[----:B------:R-:W-:Y:S05]  /*13840*/  BSYNC B1 ;  /* 0x0000000000017941 */ /* 0x000fea0003800000 */
.L_x_204:
        /* <DEDUP_REMOVED lines=12> */
.L_x_207:
[----:B------:R-:W-:Y:S05]  /*13910*/  BSYNC B1 ;  /* 0x0000000000017941 */ /* 0x000fea0003800000 */
.L_x_206:
        /* <DEDUP_REMOVED lines=12> */
.L_x_209:
[----:B------:R-:W-:Y:S05]  /*139e0*/  BSYNC B1 ;  /* 0x0000000000017941 */ /* 0x000fea0003800000 */
.L_x_208:
        /* <DEDUP_REMOVED lines=12> */
.L_x_211:
[----:B------:R-:W-:Y:S05]  /*13ab0*/  BSYNC B1 ;  /* 0x0000000000017941 */ /* 0x000fea0003800000 */
.L_x_210:
        /* <DEDUP_REMOVED lines=12> */
.L_x_213:
[----:B------:R-:W-:Y:S05]  /*13b80*/  BSYNC B1 ;  /* 0x0000000000017941 */ /* 0x000fea0003800000 */
.L_x_212:
        /* <DEDUP_REMOVED lines=12> */
.L_x_215:
[----:B------:R-:W-:Y:S05]  /*13c50*/  BSYNC B1 ;  /* 0x0000000000017941 */ /* 0x000fea0003800000 */
.L_x_214:
        /* <DEDUP_REMOVED lines=12> */
.L_x_217:
[----:B------:R-:W-:Y:S05]  /*13d20*/  BSYNC B1 ;  /* 0x0000000000017941 */ /* 0x000fea0003800000 */
.L_x_216:
        /* <DEDUP_REMOVED lines=12> */
.L_x_219:
[----:B------:R-:W-:Y:S05]  /*13df0*/  BSYNC B1 ;  /* 0x0000000000017941 */ /* 0x000fea0003800000 */
.L_x_218:
        /* <DEDUP_REMOVED lines=12> */
.L_x_221:
[----:B------:R-:W-:Y:S05]  /*13ec0*/  BSYNC B1 ;  /* 0x0000000000017941 */ /* 0x000fea0003800000 */
.L_x_220:
        /* <DEDUP_REMOVED lines=12> */
.L_x_223:
[----:B------:R-:W-:Y:S05]  /*13f90*/  BSYNC B1 ;  /* 0x0000000000017941 */ /* 0x000fea0003800000 */
.L_x_222:
        /* <DEDUP_REMOVED lines=12> */
.L_x_225:
[----:B------:R-:W-:Y:S05]  /*14060*/  BSYNC B1 ;  /* 0x0000000000017941 */ /* 0x000fea0003800000 */
.L_x_224:
        /* <DEDUP_REMOVED lines=12> */
.L_x_227:
[----:B------:R-:W-:Y:S05]  /*14130*/  BSYNC B1 ;  /* 0x0000000000017941 */ /* 0x000fea0003800000 */
.L_x_226:
        /* <DEDUP_REMOVED lines=12> */
.L_x_229:
[----:B------:R-:W-:Y:S05]  /*14200*/  BSYNC B1 ;  /* 0x0000000000017941 */ /* 0x000fea0003800000 */
.L_x_228:
        /* <DEDUP_REMOVED lines=12> */
.L_x_231:
[----:B------:R-:W-:Y:S05]  /*142d0*/  BSYNC B1 ;  /* 0x0000000000017941 */ /* 0x000fea0003800000 */
.L_x_230:
        /* <DEDUP_REMOVED lines=12> */
.L_x_233:
[----:B------:R-:W-:Y:S05]  /*143a0*/  BSYNC B1 ;  /* 0x0000000000017941 */ /* 0x000fea0003800000 */
.L_x_232:
        /* <DEDUP_REMOVED lines=12> */
.L_x_235:
[----:B------:R-:W-:Y:S05]  /*14470*/  BSYNC B1 ;  /* 0x0000000000017941 */ /* 0x000fea0003800000 */
.L_x_234:
        /* <DEDUP_REMOVED lines=12> */
.L_x_237:
[----:B------:R-:W-:Y:S05]  /*14540*/  BSYNC B1 ;  /* 0x0000000000017941 */ /* 0x000fea0003800000 */
.L_x_236:
        /* <DEDUP_REMOVED lines=12> */
.L_x_239:
[----:B------:R-:W-:Y:S05]  /*14610*/  BSYNC B1 ;  /* 0x0000000000017941 */ /* 0x000fea0003800000 */
.L_x_238:
        /* <DEDUP_REMOVED lines=12> */
.L_x_241:
[----:B------:R-:W-:Y:S05]  /*146e0*/  BSYNC B1 ;  /* 0x0000000000017941 */ /* 0x000fea0003800000 */
.L_x_240:
        /* <DEDUP_REMOVED lines=12> */
.L_x_243:
[----:B------:R-:W-:Y:S05]  /*147b0*/  BSYNC B1 ;  /* 0x0000000000017941 */ /* 0x000fea0003800000 */
.L_x_242:
        /* <DEDUP_REMOVED lines=12> */
.L_x_245:
[----:B------:R-:W-:Y:S05]  /*14880*/  BSYNC B1 ;  /* 0x0000000000017941 */ /* 0x000fea0003800000 */
.L_x_244:
        /* <DEDUP_REMOVED lines=12> */
.L_x_247:
[----:B------:R-:W-:Y:S05]  /*14950*/  BSYNC B1 ;  /* 0x0000000000017941 */ /* 0x000fea0003800000 */
.L_x_246:
        /* <DEDUP_REMOVED lines=12> */
.L_x_249:
[----:B------:R-:W-:Y:S05]  /*14a20*/  BSYNC B1 ;  /* 0x0000000000017941 */ /* 0x000fea0003800000 */
.L_x_248:
        /* <DEDUP_REMOVED lines=12> */
.L_x_251:
[----:B------:R-:W-:Y:S05]  /*14af0*/  BSYNC B1 ;  /* 0x0000000000017941 */ /* 0x000fea0003800000 */
.L_x_250:
        /* <DEDUP_REMOVED lines=12> */
.L_x_253:
[----:B------:R-:W-:Y:S05]  /*14bc0*/  BSYNC B1 ;  /* 0x0000000000017941 */ /* 0x000fea0003800000 */
.L_x_252:
[----:B0-----:R-:W2:Y:S01]  /*14bd0*/  LDL.LU R7, [R1+0x200] ;  /* 0x0002000001077983 */ /* 0x001ea20000300800 */
[----:B-----5:R-:W-:Y:S01]  /*14be0*/  LOP3.LUT R6, R6, 0xff, RZ, 0xc0, !PT ;  /* 0x000000ff06067812 */ /* 0x020fe200078ec0ff */
[----:B------:R-:W-:Y:S01]  /*14bf0*/  BSSY B1, `(.L_x_254) ;  /* 0x000000b000017945 */ /* 0x000fe20003800000 */
[----:B------:R-:W-:Y:S02]  /*14c00*/  ISETP.LT.OR P2, PT, R0, 0xd2, !P1 ;  /* 0x000000d20000780c */ /* 0x000fe40004f41670 */
[----:B------:R-:W-:-:S05]  /*14c10*/  F2FP.F16.E4M3.UNPACK_B R6, R6 ;  /* 0x00000006ff06723e */ /* 0x000fca00020006ff */
[----:B------:R-:W-:-:S05]  /*14c20*/  HADD2.F32 R6, -RZ, R6.H0_H0 ;  /* 0x20000006ff067230 */ /* 0x000fca0000004100 */
[----:B------:R-:W-:-:S04]  /*14c30*/  FMUL R6, R6, UR23 ;  /* 0x0000001706067c20 */ /* 0x000fc80008400000 */
[----:B--2---:R-:W-:-:S05]  /*14c40*/  FFMA R6, R7, UR22, R6 ;  /* 0x0000001607067c23 */ /* 0x004fca0008000006 */
[----:B------:R-:W-:Y:S02]  /*14c50*/  F2FP.SATFINITE.E4M3.F32.PACK_AB_MERGE_C R7, RZ, R6, RZ ;  /* 0x00000006ff07723e */ /* 0x000fe400048070ff */
[----:B------:R-:W-:-:S03]  /*14c60*/  PRMT R6, RZ, 0x7610, R6 ;  /* 0x00007610ff067816 */ /* 0x000fc60000000006 */
[----:B------:R0:W-:Y:S01]  /*14c70*/  @!P3 STG.E.U8 desc[UR20][R24.64+0xd0], R7 ;  /* 0x0000d0071800b986 */ /* 0x0001e2000c101114 */
[----:B------:R-:W-:Y:S05]  /*14c80*/  @P2 BRA `(.L_x_255) ;  /* 0x0000000000042947 */ /* 0x000fea0003800000 */
[----:B------:R2:W5:Y:S02]  /*14c90*/  LDG.E.U8 R6, desc[UR20][R4.64+0xd1] ;  /* 0x0000d11404067981 */ /* 0x000564000c1e1100 */
.L_x_255:
[----:B------:R-:W-:Y:S05]  /*14ca0*/  BSYNC B1 ;  /* 0x0000000000017941 */ /* 0x000fea0003800000 */
.L_x_254:
[----:B0-----:R-:W3:Y:S01]  /*14cb0*/  LDL.LU R7, [R1+0x204] ;  /* 0x0002040001077983 */ /* 0x001ee20000300800 */
[----:B-----5:R-:W-:Y:S01]  /*14cc0*/  LOP3.LUT R6, R6, 0xff, RZ, 0xc0, !PT ;  /* 0x000000ff06067812 */ /* 0x020fe200078ec0ff */
[----:B------:R-:W-:Y:S01]  /*14cd0*/  BSSY B1, `(.L_x_256) ;  /* 0x000000b000017945 */ /* 0x000fe20003800000 */
[----:B------:R-:W-:Y:S02]  /*14ce0*/  ISETP.LT.OR P3, PT, R0, 0xd9, !P0 ;  /* 0x000000d90000780c */ /* 0x000fe40004761670 */
[----:B------:R-:W-:-:S05]  /*14cf0*/  F2FP.F16.E4M3.UNPACK_B R6, R6 ;  /* 0x00000006ff06723e */ /* 0x000fca00020006ff */
[----:B------:R-:W-:-:S05]  /*14d00*/  HADD2.F32 R6, -RZ, R6.H0_H0 ;  /* 0x20000006ff067230 */ /* 0x000fca0000004100 */
[----:B------:R-:W-:-:S04]  /*14d10*/  FMUL R6, R6, UR23 ;  /* 0x0000001706067c20 */ /* 0x000fc80008400000 */
[----:B---3--:R-:W-:-:S05]  /*14d20*/  FFMA R6, R7, UR22, R6 ;  /* 0x0000001607067c23 */ /* 0x008fca0008000006 */
[----:B------:R-:W-:Y:S02]  /*14d30*/  F2FP.SATFINITE.E4M3.F32.PACK_AB_MERGE_C R7, RZ, R6, RZ ;  /* 0x00000006ff07723e */ /* 0x000fe400048070ff */
[----:B------:R-:W-:-:S03]  /*14d40*/  PRMT R6, RZ, 0x7610, R6 ;  /* 0x00007610ff067816 */ /* 0x000fc60000000006 */
[----:B------:R0:W-:Y:S01]  /*14d50*/  @!P2 STG.E.U8 desc[UR20][R24.64+0xd1], R7 ;  /* 0x0000d1071800a986 */ /* 0x0001e2000c101114 */
[----:B------:R-:W-:Y:S05]  /*14d60*/  @P3 BRA `(.L_x_257) ;  /* 0x0000000000043947 */ /* 0x000fea0003800000 */
[----:B------:R3:W5:Y:S02]  /*14d70*/  LDG.E.U8 R6, desc[UR20][R30.64+0xd8] ;  /* 0x0000d8141e067981 */ /* 0x000764000c1e1100 */
.L_x_257:
[----:B------:R-:W-:Y:S05]  /*14d80*/  BSYNC B1 ;  /* 0x0000000000017941 */ /* 0x000fea0003800000 */
.L_x_256:
        /* <DEDUP_REMOVED lines=13> */
.L_x_259:
[----:B------:R-:W-:Y:S05]  /*14e60*/  BSYNC B1 ;  /* 0x0000000000017941 */ /* 0x000fea0003800000 */
.L_x_258:
        /* <DEDUP_REMOVED lines=13> */
.L_x_261:
[----:B------:R-:W-:Y:S05]  /*14f40*/  BSYNC B1 ;  /* 0x0000000000017941 */ /* 0x000fea0003800000 */
.L_x_260:
        /* <DEDUP_REMOVED lines=13> */
.L_x_263:
[----:B------:R-:W-:Y:S05]  /*15020*/  BSYNC B1 ;  /* 0x0000000000017941 */ /* 0x000fea0003800000 */
.L_x_262:
        /* <DEDUP_REMOVED lines=13> */
.L_x_265:
[----:B------:R-:W-:Y:S05]  /*15100*/  BSYNC B1 ;  /* 0x0000000000017941 */ /* 0x000fea0003800000 */
.L_x_264:
        /* <DEDUP_REMOVED lines=13> */
.L_x_267:
[----:B------:R-:W-:Y:S05]  /*151e0*/  BSYNC B1 ;  /* 0x0000000000017941 */ /* 0x000fea0003800000 */
.L_x_266:
        /* <DEDUP_REMOVED lines=13> */
.L_x_269:
[----:B------:R-:W-:Y:S05]  /*152c0*/  BSYNC B1 ;  /* 0x0000000000017941 */ /* 0x000fea0003800000 */
.L_x_268:
        /* <DEDUP_REMOVED lines=13> */
.L_x_271:
[----:B------:R-:W-:Y:S05]  /*153a0*/  BSYNC B1 ;  /* 0x0000000000017941 */ /* 0x000fea0003800000 */
.L_x_270:
        /* <DEDUP_REMOVED lines=13> */
.L_x_273:
[----:B------:R-:W-:Y:S05]  /*15480*/  BSYNC B1 ;  /* 0x0000000000017941 */ /* 0x000fea0003800000 */
.L_x_272:
        /* <DEDUP_REMOVED lines=13> */
.L_x_275:
[----:B------:R-:W-:Y:S05]  /*15560*/  BSYNC B1 ;  /* 0x0000000000017941 */ /* 0x000fea0003800000 */
.L_x_274:
        /* <DEDUP_REMOVED lines=13> */
.L_x_277:
[----:B------:R-:W-:Y:S05]  /*15640*/  BSYNC B1 ;  /* 0x0000000000017941 */ /* 0x000fea0003800000 */
.L_x_276:
        /* <DEDUP_REMOVED lines=13> */
.L_x_279:
[----:B------:R-:W-:Y:S05]  /*15720*/  BSYNC B1 ;  /* 0x0000000000017941 */ /* 0x000fea0003800000 */
.L_x_278:
        /* <DEDUP_REMOVED lines=13> */
.L_x_281:
[----:B------:R-:W-:Y:S05]  /*15800*/  BSYNC B1 ;  /* 0x0000000000017941 */ /* 0x000fea0003800000 */
.L_x_280:
        /* <DEDUP_REMOVED lines=13> */
.L_x_283:
[----:B------:R-:W-:Y:S05]  /*158e0*/  BSYNC B1 ;  /* 0x0000000000017941 */ /* 0x000fea0003800000 */
.L_x_282:
        /* <DEDUP_REMOVED lines=13> */
.L_x_285:
[----:B------:R-:W-:Y:S05]  /*159c0*/  BSYNC B1 ;  /* 0x0000000000017941 */ /* 0x000fea0003800000 */
.L_x_284:
        /* <DEDUP_REMOVED lines=13> */
.L_x_287:
[----:B------:R-:W-:Y:S05]  /*15aa0*/  BSYNC B1 ;  /* 0x0000000000017941 */ /* 0x000fea0003800000 */
.L_x_286:
        /* <DEDUP_REMOVED lines=13> */
.L_x_289:
[----:B------:R-:W-:Y:S05]  /*15b80*/  BSYNC B1 ;  /* 0x0000000000017941 */ /* 0x000fea0003800000 */
.L_x_288:
        /* <DEDUP_REMOVED lines=13> */
.L_x_291:
[----:B------:R-:W-:Y:S05]  /*15c60*/  BSYNC B1 ;  /* 0x0000000000017941 */ /* 0x000fea0003800000 */
.L_x_290:
        /* <DEDUP_REMOVED lines=13> */
.L_x_293:
[----:B------:R-:W-:Y:S05]  /*15d40*/  BSYNC B1 ;  /* 0x0000000000017941 */ /* 0x000fea0003800000 */
.L_x_292:
[----:B0-----:R-:W2:Y:S01]  /*15d50*/  LDL.LU R3, [R1+0x250] ;  /* 0x0002500001037983 */ /* 0x001ea20000300800 */
[----:B-----5:R-:W-:Y:S01]  /*15d60*/  LOP3.LUT R6, R6, 0xff, RZ, 0xc0, !PT ;  /* 0x000000ff06067812 */ /* 0x020fe200078ec0ff */
[----:B------:R-:W-:Y:S01]  /*15d70*/  BSSY B1, `(.L_x_294) ;  /* 0x000000b000017945 */ /* 0x000fe20003800000 */
[----:B------:R-:W-:Y:S02]  /*15d80*/  ISETP.LT.OR P1, PT, R0, 0xfa, !P1 ;  /* 0x000000fa0000780c */ /* 0x000fe40004f21670 */
[----:B------:R-:W-:Y:S02]  /*15d90*/  F2FP.F16.E4M3.UNPACK_B R6, R6 ;  /* 0x00000006ff06723e */ /* 0x000fe400020006ff */
[----:B------:R-:W-:-:S03]  /*15da0*/  PRMT R2, RZ, 0x7610, R2 ;  /* 0x00007610ff027816 */ /* 0x000fc60000000002 */
[----:B------:R-:W-:-:S05]  /*15db0*/  HADD2.F32 R6, -RZ, R6.H0_H0 ;  /* 0x20000006ff067230 */ /* 0x000fca0000004100 */
[----:B------:R-:W-:-:S04]  /*15dc0*/  FMUL R6, R6, UR23 ;  /* 0x0000001706067c20 */ /* 0x000fc80008400000 */
[----:B--2---:R-:W-:-:S05]  /*15dd0*/  FFMA R6, R3, UR22, R6 ;  /* 0x0000001603067c23 */ /* 0x004fca0008000006 */
[----:B------:R-:W-:-:S05]  /*15de0*/  F2FP.SATFINITE.E4M3.F32.PACK_AB_MERGE_C R3, RZ, R6, RZ ;  /* 0x00000006ff03723e */ /* 0x000fca00048070ff */
[----:B------:R0:W-:Y:S01]  /*15df0*/  @!P2 STG.E.U8 desc[UR20][R24.64+0xf8], R3 ;  /* 0x0000f8031800a986 */ /* 0x0001e2000c101114 */
[----:B------:R-:W-:Y:S05]  /*15e00*/  @P1 BRA `(.L_x_295) ;  /* 0x0000000000041947 */ /* 0x000fea0003800000 */
[----:B------:R2:W5:Y:S02]  /*15e10*/  LDG.E.U8 R2, desc[UR20][R4.64+0xf9] ;  /* 0x0000f91404027981 */ /* 0x000564000c1e1100 */
.L_x_295:
[----:B------:R-:W-:Y:S05]  /*15e20*/  BSYNC B1 ;  /* 0x0000000000017941 */ /* 0x000fea0003800000 */
.L_x_294:
[----:B------:R-:W2:Y:S01]  /*15e30*/  LDL.LU R7, [R1+0x254] ;  /* 0x0002540001077983 */ /* 0x000ea20000300800 */
[----:B-----5:R-:W-:Y:S01]  /*15e40*/  LOP3.LUT R2, R2, 0xff, RZ, 0xc0, !PT ;  /* 0x000000ff02027812 */ /* 0x020fe200078ec0ff */
[----:B------:R-:W-:Y:S01]  /*15e50*/  BSSY B1, `(.L_x_296) ;  /* 0x0000013000017945 */ /* 0x000fe20003800000 */
[----:B--234-:R-:W-:Y:S02]  /*15e60*/  IADD3 R5, P0, R33, 0x80, RZ ;  /* 0x0000008021057810 */ /* 0x01cfe40007f1e0ff */
[----:B------:R-:W-:-:S03]  /*15e70*/  F2FP.F16.E4M3.UNPACK_B R2, R2 ;  /* 0x00000002ff02723e */ /* 0x000fc600020006ff */
[----:B0-----:R-:W-:Y:S01]  /*15e80*/  IMAD.X R3, RZ, RZ, R35, P0 ;  /* 0x000000ffff037224 */ /* 0x001fe200000e0623 */
[----:B------:R-:W-:Y:S01]  /*15e90*/  ISETP.GE.AND P0, PT, R32, 0x81, PT ;  /* 0x000000812000780c */ /* 0x000fe20003f06270 */
[----:B------:R-:W-:Y:S02]  /*15ea0*/  HADD2.F32 R2, -RZ, R2.H0_H0 ;  /* 0x20000002ff027230 */ /* 0x000fe40000004100 */
[----:B------:R-:W-:Y:S01]  /*15eb0*/  IMAD R6, R3, UR6, RZ ;  /* 0x0000000603067c24 */ /* 0x000fe2000f8e02ff */
[----:B------:R-:W-:Y:S02]  /*15ec0*/  ISETP.LT.OR P3, PT, R0, 0x1, !P0 ;  /* 0x000000010000780c */ /* 0x000fe40004761670 */
[----:B------:R-:W-:Y:S01]  /*15ed0*/  FMUL R4, R2, UR23 ;  /* 0x0000001702047c20 */ /* 0x000fe20008400000 */
[----:B------:R-:W-:-:S04]  /*15ee0*/  IMAD.WIDE.U32 R2, R5, UR6, R36 ;  /* 0x0000000605027c25 */ /* 0x000fc8000f8e0024 */
[----:B------:R-:W-:Y:S01]  /*15ef0*/  IMAD R5, R5, UR7, R6 ;  /* 0x0000000705057c24 */ /* 0x000fe2000f8e0206 */
[----:B------:R-:W-:-:S04]  /*15f00*/  IADD3 R2, P2, R2, UR10, RZ ;  /* 0x0000000a02027c10 */ /* 0x000fc8000ff5e0ff */
[----:B------:R-:W-:Y:S01]  /*15f10*/  IADD3.X R3, R3, UR11, R5, P2, !PT ;  /* 0x0000000b03037c10 */ /* 0x000fe200097fe405 */
[----:B------:R-:W-:-:S05]  /*15f20*/  FFMA R4, R7, UR22, R4 ;  /* 0x0000001607047c23 */ /* 0x000fca0008000004 */
[----:B------:R-:W-:Y:S02]  /*15f30*/  F2FP.SATFINITE.E4M3.F32.PACK_AB_MERGE_C R7, RZ, R4, RZ ;  /* 0x00000004ff07723e */ /* 0x000fe400048070ff */
[----:B------:R-:W-:-:S03]  /*15f40*/  PRMT R4, RZ, 0x7610, R4 ;  /* 0x00007610ff047816 */ /* 0x000fc60000000004 */
[----:B------:R0:W-:Y:S01]  /*15f50*/  @!P1 STG.E.U8 desc[UR20][R24.64+0xf9], R7 ;  /* 0x0000f90718009986 */ /* 0x0001e2000c101114 */
[----:B------:R-:W-:Y:S05]  /*15f60*/  @P3 BRA `(.L_x_297) ;  /* 0x0000000000043947 */ /* 0x000fea0003800000 */
[----:B------:R2:W5:Y:S02]  /*15f70*/  LDG.E.U8 R4, desc[UR20][R2.64] ;  /* 0x0000001402047981 */ /* 0x000564000c1e1100 */
.L_x_297:
[----:B------:R-:W-:Y:S05]  /*15f80*/  BSYNC B1 ;  /* 0x0000000000017941 */ /* 0x000fea0003800000 */
.L_x_296:
[----:B------:R-:W3:Y:S01]  /*15f90*/  LDL.LU R5, [R1+0x258] ;  /* 0x0002580001057983 */ /* 0x000ee20000300800 */
        /* <DEDUP_REMOVED lines=12> */
.L_x_299:
[----:B------:R-:W-:Y:S05]  /*16060*/  BSYNC B1 ;  /* 0x0000000000017941 */ /* 0x000fea0003800000 */
.L_x_298:
[----:B---3--:R-:W3:Y:S01]  /*16070*/  LDL.LU R5, [R1+0x25c] ;  /* 0x00025c0001057983 */ /* 0x008ee20000300800 */
[----:B-----5:R-:W-:Y:S01]  /*16080*/  LOP3.LUT R4, R4, 0xff, RZ, 0xc0, !PT ;  /* 0x000000ff04047812 */ /* 0x020fe200078ec0ff */
[----:B------:R-:W-:Y:S01]  /*16090*/  BSSY B1, `(.L_x_300) ;  /* 0x0000013000017945 */ /* 0x000fe20003800000 */
[----:B------:R-:W-:Y:S02]  /*160a0*/  IADD3 R33, P1, R33, 0x88, RZ ;  /* 0x0000008821217810 */ /* 0x000fe40007f3e0ff */
[----:B------:R-:W-:Y:S02]  /*160b0*/  F2FP.F16.E4M3.UNPACK_B R4, R4 ;  /* 0x00000004ff04723e */ /* 0x000fe400020006ff */
[----:B------:R-:W-:Y:S01]  /*160c0*/  PRMT R6, RZ, 0x7610, R6 ;  /* 0x00007610ff067816 */ /* 0x000fe20000000006 */
[----:B------:R-:W-:Y:S01]  /*160d0*/  IMAD.X R34, RZ, RZ, R35, P1 ;  /* 0x000000ffff227224 */ /* 0x000fe200008e0623 */
[----:B------:R-:W-:Y:S01]  /*160e0*/  ISETP.GE.AND P1, PT, R32, 0x89, PT ;  /* 0x000000892000780c */ /* 0x000fe20003f26270 */
[----:B------:R-:W-:-:S02]  /*160f0*/  HADD2.F32 R4, -RZ, R4.H0_H0 ;  /* 0x20000004ff047230 */ /* 0x000fc40000004100 */
[----:B------:R-:W-:Y:S01]  /*16100*/  IMAD R34, R34, UR6, RZ ;  /* 0x0000000622227c24 */ /* 0x000fe2000f8e02ff */
[----:B------:R-:W-:Y:S01]  /*16110*/  ISETP.LT.OR P5, PT, R0, 0x1, !P1 ;  /* 0x000000010000780c */ /* 0x000fe20004fa1670 */
[----:B------:R-:W-:-:S04]  /*16120*/  IMAD.WIDE.U32 R36, R33, UR6, R36 ;  /* 0x0000000621247c25 */ /* 0x000fc8000f8e0024 */
[----:B------:R-:W-:Y:S01]  /*16130*/  FMUL R4, R4, UR23 ;  /* 0x0000001704047c20 */ /* 0x000fe20008400000 */
[----:B------:R-:W-:-:S03]  /*16140*/  IMAD R33, R33, UR7, R34 ;  /* 0x0000000721217c24 */ /* 0x000fc6000f8e0222 */
[----:B---3--:R-:W-:Y:S01]  /*16150*/  FFMA R5, R5, UR22, R4 ;  /* 0x0000001605057c23 */ /* 0x008fe20008000004 */
[----:B------:R-:W-:-:S04]  /*16160*/  IADD3 R4, P3, R36, UR10, RZ ;  /* 0x0000000a24047c10 */ /* 0x000fc8000ff7e0ff */
[----:B0-----:R-:W-:Y:S02]  /*16170*/  F2FP.SATFINITE.E4M3.F32.PACK_AB_MERGE_C R7, RZ, R5, RZ ;  /* 0x00000005ff07723e */ /* 0x001fe400048070ff */
[----:B------:R-:W-:-:S03]  /*16180*/  IADD3.X R5, R37, UR11, R33, P3, !PT ;  /* 0x0000000b25057c10 */ /* 0x000fc60009ffe421 */
[----:B------:R0:W-:Y:S01]  /*16190*/  @!P2 STG.E.U8 desc[UR20][R28.64+0x1], R7 ;  /* 0x000001071c00a986 */ /* 0x0001e2000c101114 */
[----:B------:R-:W-:Y:S05]  /*161a0*/  @P5 BRA `(.L_x_301) ;  /* 0x0000000000045947 */ /* 0x000fea0003800000 */
[----:B------:R3:W5:Y:S02]  /*161b0*/  LDG.E.U8 R6, desc[UR20][R4.64] ;  /* 0x0000001404067981 */ /* 0x000764000c1e1100 */
.L_x_301:
[----:B------:R-:W-:Y:S05]  /*161c0*/  BSYNC B1 ;  /* 0x0000000000017941 */ /* 0x000fea0003800000 */
.L_x_300:
        /* <DEDUP_REMOVED lines=13> */
.L_x_303:
[----:B------:R-:W-:Y:S05]  /*162a0*/  BSYNC B1 ;  /* 0x0000000000017941 */ /* 0x000fea0003800000 */
.L_x_302:
        /* <DEDUP_REMOVED lines=13> */
.L_x_305:
[----:B------:R-:W-:Y:S05]  /*16380*/  BSYNC B1 ;  /* 0x0000000000017941 */ /* 0x000fea0003800000 */
.L_x_304:
        /* <DEDUP_REMOVED lines=13> */
.L_x_307:
[----:B------:R-:W-:Y:S05]  /*16460*/  BSYNC B1 ;  /* 0x0000000000017941 */ /* 0x000fea0003800000 */
.L_x_306:
        /* <DEDUP_REMOVED lines=13> */
.L_x_309:
[----:B------:R-:W-:Y:S05]  /*16540*/  BSYNC B1 ;  /* 0x0000000000017941 */ /* 0x000fea0003800000 */
.L_x_308:
        /* <DEDUP_REMOVED lines=13> */
.L_x_311:
[----:B------:R-:W-:Y:S05]  /*16620*/  BSYNC B1 ;  /* 0x0000000000017941 */ /* 0x000fea0003800000 */
.L_x_310:
        /* <DEDUP_REMOVED lines=13> */
.L_x_313:
[----:B------:R-:W-:Y:S05]  /*16700*/  BSYNC B1 ;  /* 0x0000000000017941 */ /* 0x000fea0003800000 */
.L_x_312:
        /* <DEDUP_REMOVED lines=13> */
.L_x_315:
[----:B------:R-:W-:Y:S05]  /*167e0*/  BSYNC B1 ;  /* 0x0000000000017941 */ /* 0x000fea0003800000 */
.L_x_314:
        /* <DEDUP_REMOVED lines=13> */
.L_x_317:
[----:B------:R-:W-:Y:S05]  /*168c0*/  BSYNC B1 ;  /* 0x0000000000017941 */ /* 0x000fea0003800000 */
.L_x_316:
        /* <DEDUP_REMOVED lines=13> */
.L_x_319:
[----:B------:R-:W-:Y:S05]  /*169a0*/  BSYNC B1 ;  /* 0x0000000000017941 */ /* 0x000fea0003800000 */
.L_x_318:
        /* <DEDUP_REMOVED lines=13> */
.L_x_321:
[----:B------:R-:W-:Y:S05]  /*16a80*/  BSYNC B1 ;  /* 0x0000000000017941 */ /* 0x000fea0003800000 */
.L_x_320:
        /* <DEDUP_REMOVED lines=13> */
.L_x_323:
[----:B------:R-:W-:Y:S05]  /*16b60*/  BSYNC B1 ;  /* 0x0000000000017941 */ /* 0x000fea0003800000 */
.L_x_322:
        /* <DEDUP_REMOVED lines=13> */
.L_x_325:
[----:B------:R-:W-:Y:S05]  /*16c40*/  BSYNC B1 ;  /* 0x0000000000017941 */ /* 0x000fea0003800000 */
.L_x_324:
        /* <DEDUP_REMOVED lines=13> */
.L_x_327:
[----:B------:R-:W-:Y:S05]  /*16d20*/  BSYNC B1 ;  /* 0x0000000000017941 */ /* 0x000fea0003800000 */
.L_x_326:
        /* <DEDUP_REMOVED lines=13> */
.L_x_329:
[----:B------:R-:W-:Y:S05]  /*16e00*/  BSYNC B1 ;  /* 0x0000000000017941 */ /* 0x000fea0003800000 */
.L_x_328:
        /* <DEDUP_REMOVED lines=13> */
.L_x_331:
[----:B------:R-:W-:Y:S05]  /*16ee0*/  BSYNC B1 ;  /* 0x0000000000017941 */ /* 0x000fea0003800000 */
.L_x_330:
        /* <DEDUP_REMOVED lines=13> */
.L_x_333:
[----:B------:R-:W-:Y:S05]  /*16fc0*/  BSYNC B1 ;  /* 0x0000000000017941 */ /* 0x000fea0003800000 */
.L_x_332:
        /* <DEDUP_REMOVED lines=13> */
.L_x_335:
[----:B------:R-:W-:Y:S05]  /*170a0*/  BSYNC B1 ;  /* 0x0000000000017941 */ /* 0x000fea0003800000 */
.L_x_334:
        /* <DEDUP_REMOVED lines=13> */
.L_x_337:
[----:B------:R-:W-:Y:S05]  /*17180*/  BSYNC B1 ;  /* 0x0000000000017941 */ /* 0x000fea0003800000 */
.L_x_336:
        /* <DEDUP_REMOVED lines=13> */
.L_x_339:
[----:B------:R-:W-:Y:S05]  /*17260*/  BSYNC B1 ;  /* 0x0000000000017941 */ /* 0x000fea0003800000 */
.L_x_338:
        /* <DEDUP_REMOVED lines=13> */
.L_x_341:
[----:B------:R-:W-:Y:S05]  /*17340*/  BSYNC B1 ;  /* 0x0000000000017941 */ /* 0x000fea0003800000 */
.L_x_340:
        /* <DEDUP_REMOVED lines=13> */
.L_x_343:
[----:B------:R-:W-:Y:S05]  /*17420*/  BSYNC B1 ;  /* 0x0000000000017941 */ /* 0x000fea0003800000 */
.L_x_342:
        /* <DEDUP_REMOVED lines=13> */
.L_x_345:
[----:B------:R-:W-:Y:S05]  /*17500*/  BSYNC B1 ;  /* 0x0000000000017941 */ /* 0x000fea0003800000 */
.L_x_344:
        /* <DEDUP_REMOVED lines=13> */
.L_x_347:
[----:B------:R-:W-:Y:S05]  /*175e0*/  BSYNC B1 ;  /* 0x0000000000017941 */ /* 0x000fea0003800000 */
.L_x_346:
        /* <DEDUP_REMOVED lines=13> */
.L_x_349:
[----:B------:R-:W-:Y:S05]  /*176c0*/  BSYNC B1 ;  /* 0x0000000000017941 */ /* 0x000fea0003800000 */
.L_x_348:
        /* <DEDUP_REMOVED lines=13> */
.L_x_351:
[----:B------:R-:W-:Y:S05]  /*177a0*/  BSYNC B1 ;  /* 0x0000000000017941 */ /* 0x000fea0003800000 */
.L_x_350:
        /* <DEDUP_REMOVED lines=13> */
.L_x_353:
[----:B------:R-:W-:Y:S05]  /*17880*/  BSYNC B1 ;  /* 0x0000000000017941 */ /* 0x000fea0003800000 */
.L_x_352:
        /* <DEDUP_REMOVED lines=13> */
.L_x_355:
[----:B------:R-:W-:Y:S05]  /*17960*/  BSYNC B1 ;  /* 0x0000000000017941 */ /* 0x000fea0003800000 */
.L_x_354:
        /* <DEDUP_REMOVED lines=13> */
.L_x_357:
[----:B------:R-:W-:Y:S05]  /*17a40*/  BSYNC B1 ;  /* 0x0000000000017941 */ /* 0x000fea0003800000 */
.L_x_356:
        /* <DEDUP_REMOVED lines=13> */
.L_x_359:
[----:B------:R-:W-:Y:S05]  /*17b20*/  BSYNC B1 ;  /* 0x0000000000017941 */ /* 0x000fea0003800000 */
.L_x_358:
        /* <DEDUP_REMOVED lines=13> */
.L_x_361:
[----:B------:R-:W-:Y:S05]  /*17c00*/  BSYNC B1 ;  /* 0x0000000000017941 */ /* 0x000fea0003800000 */
.L_x_360:
        /* <DEDUP_REMOVED lines=13> */
.L_x_363:
[----:B------:R-:W-:Y:S05]  /*17ce0*/  BSYNC B1 ;  /* 0x0000000000017941 */ /* 0x000fea0003800000 */
.L_x_362:
        /* <DEDUP_REMOVED lines=13> */
.L_x_365:
[----:B------:R-:W-:Y:S05]  /*17dc0*/  BSYNC B1 ;  /* 0x0000000000017941 */ /* 0x000fea0003800000 */
.L_x_364:
        /* <DEDUP_REMOVED lines=13> */
.L_x_367:
[----:B------:R-:W-:Y:S05]  /*17ea0*/  BSYNC B1 ;  /* 0x0000000000017941 */ /* 0x000fea0003800000 */
.L_x_366:
        /* <DEDUP_REMOVED lines=13> */
.L_x_369:
[----:B------:R-:W-:Y:S05]  /*17f80*/  BSYNC B1 ;  /* 0x0000000000017941 */ /* 0x000fea0003800000 */
.L_x_368:
        /* <DEDUP_REMOVED lines=13> */
.L_x_371:
[----:B------:R-:W-:Y:S05]  /*18060*/  BSYNC B1 ;  /* 0x0000000000017941 */ /* 0x000fea0003800000 */
.L_x_370:
        /* <DEDUP_REMOVED lines=13> */
.L_x_373:
[----:B------:R-:W-:Y:S05]  /*18140*/  BSYNC B1 ;  /* 0x0000000000017941 */ /* 0x000fea0003800000 */
.L_x_372:
        /* <DEDUP_REMOVED lines=13> */
.L_x_375:
[----:B------:R-:W-:Y:S05]  /*18220*/  BSYNC B1 ;  /* 0x0000000000017941 */ /* 0x000fea0003800000 */
.L_x_374:
        /* <DEDUP_REMOVED lines=13> */
.L_x_377:
[----:B------:R-:W-:Y:S05]  /*18300*/  BSYNC B1 ;  /* 0x0000000000017941 */ /* 0x000fea0003800000 */
.L_x_376:
        /* <DEDUP_REMOVED lines=13> */
.L_x_379:
[----:B------:R-:W-:Y:S05]  /*183e0*/  BSYNC B1 ;  /* 0x0000000000017941 */ /* 0x000fea0003800000 */
.L_x_378:
        /* <DEDUP_REMOVED lines=13> */
.L_x_381:
[----:B------:R-:W-:Y:S05]  /*184c0*/  BSYNC B1 ;  /* 0x0000000000017941 */ /* 0x000fea0003800000 */
.L_x_380:
        /* <DEDUP_REMOVED lines=13> */
.L_x_383:
[----:B------:R-:W-:Y:S05]  /*185a0*/  BSYNC B1 ;  /* 0x0000000000017941 */ /* 0x000fea0003800000 */
.L_x_382:
        /* <DEDUP_REMOVED lines=13> */
.L_x_385:
[----:B------:R-:W-:Y:S05]  /*18680*/  BSYNC B1 ;  /* 0x0000000000017941 */ /* 0x000fea0003800000 */
.L_x_384:
        /* <DEDUP_REMOVED lines=13> */
.L_x_387:
[----:B------:R-:W-:Y:S05]  /*18760*/  BSYNC B1 ;  /* 0x0000000000017941 */ /* 0x000fea0003800000 */
.L_x_386:
        /* <DEDUP_REMOVED lines=13> */
.L_x_389:
[----:B------:R-:W-:Y:S05]  /*18840*/  BSYNC B1 ;  /* 0x0000000000017941 */ /* 0x000fea0003800000 */
.L_x_388:
        /* <DEDUP_REMOVED lines=13> */
.L_x_391:
[----:B------:R-:W-:Y:S05]  /*18920*/  BSYNC B1 ;  /* 0x0000000000017941 */ /* 0x000fea0003800000 */
.L_x_390:
        /* <DEDUP_REMOVED lines=13> */
.L_x_393:
[----:B------:R-:W-:Y:S05]  /*18a00*/  BSYNC B1 ;  /* 0x0000000000017941 */ /* 0x000fea0003800000 */
.L_x_392:
        /* <DEDUP_REMOVED lines=13> */
.L_x_395:
[----:B------:R-:W-:Y:S05]  /*18ae0*/  BSYNC B1 ;  /* 0x0000000000017941 */ /* 0x000fea0003800000 */
.L_x_394:
        /* <DEDUP_REMOVED lines=13> */
.L_x_397:
[----:B------:R-:W-:Y:S05]  /*18bc0*/  BSYNC B1 ;  /* 0x0000000000017941 */ /* 0x000fea0003800000 */
.L_x_396:
        /* <DEDUP_REMOVED lines=13> */
.L_x_399:
[----:B------:R-:W-:Y:S05]  /*18ca0*/  BSYNC B1 ;  /* 0x0000000000017941 */ /* 0x000fea0003800000 */
.L_x_398:
        /* <DEDUP_REMOVED lines=13> */
.L_x_401:
[----:B------:R-:W-:Y:S05]  /*18d80*/  BSYNC B1 ;  /* 0x0000000000017941 */ /* 0x000fea0003800000 */
.L_x_400:
        /* <DEDUP_REMOVED lines=13> */
.L_x_403:
[----:B------:R-:W-:Y:S05]  /*18e60*/  BSYNC B1 ;  /* 0x0000000000017941 */ /* 0x000fea0003800000 */
.L_x_402:
        /* <DEDUP_REMOVED lines=13> */
.L_x_405:
[----:B------:R-:W-:Y:S05]  /*18f40*/  BSYNC B1 ;  /* 0x0000000000017941 */ /* 0x000fea0003800000 */
.L_x_404:
        /* <DEDUP_REMOVED lines=13> */
.L_x_407:
[----:B------:R-:W-:Y:S05]  /*19020*/  BSYNC B1 ;  /* 0x0000000000017941 */ /* 0x000fea0003800000 */
.L_x_406:
        /* <DEDUP_REMOVED lines=13> */
.L_x_409:
[----:B------:R-:W-:Y:S05]  /*19100*/  BSYNC B1 ;  /* 0x0000000000017941 */ /* 0x000fea0003800000 */
.L_x_408:
        /* <DEDUP_REMOVED lines=13> */
.L_x_411:
[----:B------:R-:W-:Y:S05]  /*191e0*/  BSYNC B1 ;  /* 0x0000000000017941 */ /* 0x000fea0003800000 */
.L_x_410:
        /* <DEDUP_REMOVED lines=13> */
.L_x_413:
[----:B------:R-:W-:Y:S05]  /*192c0*/  BSYNC B1 ;  /* 0x0000000000017941 */ /* 0x000fea0003800000 */
.L_x_412:
        /* <DEDUP_REMOVED lines=13> */
.L_x_415:
[----:B------:R-:W-:Y:S05]  /*193a0*/  BSYNC B1 ;  /* 0x0000000000017941 */ /* 0x000fea0003800000 */
.L_x_414:
        /* <DEDUP_REMOVED lines=13> */
.L_x_417:
[----:B------:R-:W-:Y:S05]  /*19480*/  BSYNC B1 ;  /* 0x0000000000017941 */ /* 0x000fea0003800000 */
.L_x_416:
        /* <DEDUP_REMOVED lines=13> */
.L_x_419:
[----:B------:R-:W-:Y:S05]  /*19560*/  BSYNC B1 ;  /* 0x0000000000017941 */ /* 0x000fea0003800000 */
.L_x_418:
        /* <DEDUP_REMOVED lines=13> */
.L_x_421:
[----:B------:R-:W-:Y:S05]  /*19640*/  BSYNC B1 ;  /* 0x0000000000017941 */ /* 0x000fea0003800000 */
.L_x_420:
        /* <DEDUP_REMOVED lines=13> */
.L_x_423:
[----:B------:R-:W-:Y:S05]  /*19720*/  BSYNC B1 ;  /* 0x0000000000017941 */ /* 0x000fea0003800000 */
.L_x_422:
        /* <DEDUP_REMOVED lines=13> */
.L_x_425:
[----:B------:R-:W-:Y:S05]  /*19800*/  BSYNC B1 ;  /* 0x0000000000017941 */ /* 0x000fea0003800000 */
.L_x_424:
        /* <DEDUP_REMOVED lines=13> */
.L_x_427:
[----:B------:R-:W-:Y:S05]  /*198e0*/  BSYNC B1 ;  /* 0x0000000000017941 */ /* 0x000fea0003800000 */
.L_x_426:
        /* <DEDUP_REMOVED lines=13> */
.L_x_429:
[----:B------:R-:W-:Y:S05]  /*199c0*/  BSYNC B1 ;  /* 0x0000000000017941 */ /* 0x000fea0003800000 */
.L_x_428:
        /* <DEDUP_REMOVED lines=13> */
.L_x_431:
[----:B------:R-:W-:Y:S05]  /*19aa0*/  BSYNC B1 ;  /* 0x0000000000017941 */ /* 0x000fea0003800000 */
.L_x_430:
        /* <DEDUP_REMOVED lines=13> */
.L_x_433:
[----:B------:R-:W-:Y:S05]  /*19b80*/  BSYNC B1 ;  /* 0x0000000000017941 */ /* 0x000fea0003800000 */
.L_x_432:
        /* <DEDUP_REMOVED lines=13> */
.L_x_435:
[----:B------:R-:W-:Y:S05]  /*19c60*/  BSYNC B1 ;  /* 0x0000000000017941 */ /* 0x000fea0003800000 */
.L_x_434:
        /* <DEDUP_REMOVED lines=13> */
.L_x_437:
[----:B------:R-:W-:Y:S05]  /*19d40*/  BSYNC B1 ;  /* 0x0000000000017941 */ /* 0x000fea0003800000 */
.L_x_436:
        /* <DEDUP_REMOVED lines=13> */
.L_x_439:
[----:B------:R-:W-:Y:S05]  /*19e20*/  BSYNC B1 ;  /* 0x0000000000017941 */ /* 0x000fea0003800000 */
.L_x_438:
        /* <DEDUP_REMOVED lines=13> */
.L_x_441:
[----:B------:R-:W-:Y:S05]  /*19f00*/  BSYNC B1 ;  /* 0x0000000000017941 */ /* 0x000fea0003800000 */
.L_x_440:
        /* <DEDUP_REMOVED lines=13> */
.L_x_443:
[----:B------:R-:W-:Y:S05]  /*19fe0*/  BSYNC B1 ;  /* 0x0000000000017941 */ /* 0x000fea0003800000 */
.L_x_442:
        /* <DEDUP_REMOVED lines=13> */
.L_x_445:
[----:B------:R-:W-:Y:S05]  /*1a0c0*/  BSYNC B1 ;  /* 0x0000000000017941 */ /* 0x000fea0003800000 */
.L_x_444:
        /* <DEDUP_REMOVED lines=13> */
.L_x_447:
[----:B------:R-:W-:Y:S05]  /*1a1a0*/  BSYNC B1 ;  /* 0x0000000000017941 */ /* 0x000fea0003800000 */
.L_x_446:
        /* <DEDUP_REMOVED lines=13> */
.L_x_449:
[----:B------:R-:W-:Y:S05]  /*1a280*/  BSYNC B1 ;  /* 0x0000000000017941 */ /* 0x000fea0003800000 */
.L_x_448:
        /* <DEDUP_REMOVED lines=13> */
.L_x_451:
[----:B------:R-:W-:Y:S05]  /*1a360*/  BSYNC B1 ;  /* 0x0000000000017941 */ /* 0x000fea0003800000 */
.L_x_450:
        /* <DEDUP_REMOVED lines=13> */
.L_x_453:
[----:B------:R-:W-:Y:S05]  /*1a440*/  BSYNC B1 ;  /* 0x0000000000017941 */ /* 0x000fea0003800000 */
.L_x_452:
        /* <DEDUP_REMOVED lines=13> */
.L_x_455:
[----:B------:R-:W-:Y:S05]  /*1a520*/  BSYNC B1 ;  /* 0x0000000000017941 */ /* 0x000fea0003800000 */
.L_x_454:
        /* <DEDUP_REMOVED lines=13> */
.L_x_457:
[----:B------:R-:W-:Y:S05]  /*1a600*/  BSYNC B1 ;  /* 0x0000000000017941 */ /* 0x000fea0003800000 */
.L_x_456:
        /* <DEDUP_REMOVED lines=13> */
.L_x_459:
[----:B------:R-:W-:Y:S05]  /*1a6e0*/  BSYNC B1 ;  /* 0x0000000000017941 */ /* 0x000fea0003800000 */
.L_x_458:
        /* <DEDUP_REMOVED lines=13> */
.L_x_461:
[----:B------:R-:W-:Y:S05]  /*1a7c0*/  BSYNC B1 ;  /* 0x0000000000017941 */ /* 0x000fea0003800000 */
.L_x_460:
        /* <DEDUP_REMOVED lines=13> */
.L_x_463:
[----:B------:R-:W-:Y:S05]  /*1a8a0*/  BSYNC B1 ;  /* 0x0000000000017941 */ /* 0x000fea0003800000 */
.L_x_462:
        /* <DEDUP_REMOVED lines=13> */
.L_x_465:
[----:B------:R-:W-:Y:S05]  /*1a980*/  BSYNC B1 ;  /* 0x0000000000017941 */ /* 0x000fea0003800000 */
.L_x_464:
        /* <DEDUP_REMOVED lines=13> */
.L_x_467:
[----:B------:R-:W-:Y:S05]  /*1aa60*/  BSYNC B1 ;  /* 0x0000000000017941 */ /* 0x000fea0003800000 */
.L_x_466:
        /* <DEDUP_REMOVED lines=13> */
.L_x_469:
[----:B------:R-:W-:Y:S05]  /*1ab40*/  BSYNC B1 ;  /* 0x0000000000017941 */ /* 0x000fea0003800000 */
.L_x_468:
        /* <DEDUP_REMOVED lines=13> */
.L_x_471:
[----:B------:R-:W-:Y:S05]  /*1ac20*/  BSYNC B1 ;  /* 0x0000000000017941 */ /* 0x000fea0003800000 */
.L_x_470:
        /* <DEDUP_REMOVED lines=13> */
.L_x_473:
[----:B------:R-:W-:Y:S05]  /*1ad00*/  BSYNC B1 ;  /* 0x0000000000017941 */ /* 0x000fea0003800000 */
.L_x_472:
        /* <DEDUP_REMOVED lines=13> */
.L_x_475:
[----:B------:R-:W-:Y:S05]  /*1ade0*/  BSYNC B1 ;  /* 0x0000000000017941 */ /* 0x000fea0003800000 */
.L_x_474:
        /* <DEDUP_REMOVED lines=13> */
.L_x_477:
[----:B------:R-:W-:Y:S05]  /*1aec0*/  BSYNC B1 ;  /* 0x0000000000017941 */ /* 0x000fea0003800000 */
.L_x_476:
        /* <DEDUP_REMOVED lines=13> */
.L_x_479:
[----:B------:R-:W-:Y:S05]  /*1afa0*/  BSYNC B1 ;  /* 0x0000000000017941 */ /* 0x000fea0003800000 */
.L_x_478:
        /* <DEDUP_REMOVED lines=13> */
.L_x_481:
[----:B------:R-:W-:Y:S05]  /*1b080*/  BSYNC B1 ;  /* 0x0000000000017941 */ /* 0x000fea0003800000 */
.L_x_480:
        /* <DEDUP_REMOVED lines=13> */
.L_x_483:
[----:B------:R-:W-:Y:S05]  /*1b160*/  BSYNC B1 ;  /* 0x0000000000017941 */ /* 0x000fea0003800000 */
.L_x_482:
        /* <DEDUP_REMOVED lines=13> */
.L_x_485:
[----:B------:R-:W-:Y:S05]  /*1b240*/  BSYNC B1 ;  /* 0x0000000000017941 */ /* 0x000fea0003800000 */
.L_x_484:
        /* <DEDUP_REMOVED lines=13> */
.L_x_487:
[----:B------:R-:W-:Y:S05]  /*1b320*/  BSYNC B1 ;  /* 0x0000000000017941 */ /* 0x000fea0003800000 */
.L_x_486:
        /* <DEDUP_REMOVED lines=13> */
.L_x_489:
[----:B------:R-:W-:Y:S05]  /*1b400*/  BSYNC B1 ;  /* 0x0000000000017941 */ /* 0x000fea0003800000 */
.L_x_488:
        /* <DEDUP_REMOVED lines=13> */
.L_x_491:
[----:B------:R-:W-:Y:S05]  /*1b4e0*/  BSYNC B1 ;  /* 0x0000000000017941 */ /* 0x000fea0003800000 */
.L_x_490:
        /* <DEDUP_REMOVED lines=13> */
.L_x_493:
[----:B------:R-:W-:Y:S05]  /*1b5c0*/  BSYNC B1 ;  /* 0x0000000000017941 */ /* 0x000fea0003800000 */
.L_x_492:
        /* <DEDUP_REMOVED lines=13> */
.L_x_495:
[----:B------:R-:W-:Y:S05]  /*1b6a0*/  BSYNC B1 ;  /* 0x0000000000017941 */ /* 0x000fea0003800000 */
.L_x_494:
        /* <DEDUP_REMOVED lines=13> */
.L_x_497:
[----:B------:R-:W-:Y:S05]  /*1b780*/  BSYNC B1 ;  /* 0x0000000000017941 */ /* 0x000fea0003800000 */
.L_x_496:
        /* <DEDUP_REMOVED lines=13> */
.L_x_499:
[----:B------:R-:W-:Y:S05]  /*1b860*/  BSYNC B1 ;  /* 0x0000000000017941 */ /* 0x000fea0003800000 */
.L_x_498:
        /* <DEDUP_REMOVED lines=13> */
.L_x_501:
[----:B------:R-:W-:Y:S05]  /*1b940*/  BSYNC B1 ;  /* 0x0000000000017941 */ /* 0x000fea0003800000 */
.L_x_500:
        /* <DEDUP_REMOVED lines=13> */
.L_x_503:
[----:B------:R-:W-:Y:S05]  /*1ba20*/  BSYNC B1 ;  /* 0x0000000000017941 */ /* 0x000fea0003800000 */
.L_x_502:
        /* <DEDUP_REMOVED lines=13> */
.L_x_505:
[----:B------:R-:W-:Y:S05]  /*1bb00*/  BSYNC B1 ;  /* 0x0000000000017941 */ /* 0x000fea0003800000 */
.L_x_504:
        /* <DEDUP_REMOVED lines=13> */
.L_x_507:
[----:B------:R-:W-:Y:S05]  /*1bbe0*/  BSYNC B1 ;  /* 0x0000000000017941 */ /* 0x000fea0003800000 */
.L_x_506:
        /* <DEDUP_REMOVED lines=13> */
.L_x_509:
[----:B------:R-:W-:Y:S05]  /*1bcc0*/  BSYNC B1 ;  /* 0x0000000000017941 */ /* 0x000fea0003800000 */
.L_x_508:
        /* <DEDUP_REMOVED lines=13> */
.L_x_511:
[----:B------:R-:W-:Y:S05]  /*1bda0*/  BSYNC B1 ;  /* 0x0000000000017941 */ /* 0x000fea0003800000 */
.L_x_510:
        /* <DEDUP_REMOVED lines=13> */
.L_x_513:
[----:B------:R-:W-:Y:S05]  /*1be80*/  BSYNC B1 ;  /* 0x0000000000017941 */ /* 0x000fea0003800000 */
.L_x_512:
        /* <DEDUP_REMOVED lines=13> */
.L_x_515:
[----:B------:R-:W-:Y:S05]  /*1bf60*/  BSYNC B1 ;  /* 0x0000000000017941 */ /* 0x000fea0003800000 */
.L_x_514:
        /* <DEDUP_REMOVED lines=13> */
.L_x_517:
[----:B------:R-:W-:Y:S05]  /*1c040*/  BSYNC B1 ;  /* 0x0000000000017941 */ /* 0x000fea0003800000 */
.L_x_516:
        /* <DEDUP_REMOVED lines=13> */
.L_x_519:
[----:B------:R-:W-:Y:S05]  /*1c120*/  BSYNC B1 ;  /* 0x0000000000017941 */ /* 0x000fea0003800000 */
.L_x_518:
        /* <DEDUP_REMOVED lines=13> */
.L_x_521:
[----:B------:R-:W-:Y:S05]  /*1c200*/  BSYNC B1 ;  /* 0x0000000000017941 */ /* 0x000fea0003800000 */
.L_x_520:
        /* <DEDUP_REMOVED lines=13> */
.L_x_523:
[----:B------:R-:W-:Y:S05]  /*1c2e0*/  BSYNC B1 ;  /* 0x0000000000017941 */ /* 0x000fea0003800000 */
.L_x_522:
        /* <DEDUP_REMOVED lines=13> */
.L_x_525:
[----:B------:R-:W-:Y:S05]  /*1c3c0*/  BSYNC B1 ;  /* 0x0000000000017941 */ /* 0x000fea0003800000 */
.L_x_524:
        /* <DEDUP_REMOVED lines=13> */
.L_x_527:
[----:B------:R-:W-:Y:S05]  /*1c4a0*/  BSYNC B1 ;  /* 0x0000000000017941 */ /* 0x000fea0003800000 */
.L_x_526:
        /* <DEDUP_REMOVED lines=13> */
.L_x_529:
[----:B------:R-:W-:Y:S05]  /*1c580*/  BSYNC B1 ;  /* 0x0000000000017941 */ /* 0x000fea0003800000 */
.L_x_528:
        /* <DEDUP_REMOVED lines=13> */
.L_x_531:
[----:B------:R-:W-:Y:S05]  /*1c660*/  BSYNC B1 ;  /* 0x0000000000017941 */ /* 0x000fea0003800000 */
.L_x_530:
        /* <DEDUP_REMOVED lines=13> */
.L_x_533:
[----:B------:R-:W-:Y:S05]  /*1c740*/  BSYNC B1 ;  /* 0x0000000000017941 */ /* 0x000fea0003800000 */
.L_x_532:
        /* <DEDUP_REMOVED lines=13> */
.L_x_535:
[----:B------:R-:W-:Y:S05]  /*1c820*/  BSYNC B1 ;  /* 0x0000000000017941 */ /* 0x000fea0003800000 */
.L_x_534:
        /* <DEDUP_REMOVED lines=13> */
.L_x_537:
[----:B------:R-:W-:Y:S05]  /*1c900*/  BSYNC B1 ;  /* 0x0000000000017941 */ /* 0x000fea0003800000 */
.L_x_536:
        /* <DEDUP_REMOVED lines=13> */
.L_x_539:
[----:B------:R-:W-:Y:S05]  /*1c9e0*/  BSYNC B1 ;  /* 0x0000000000017941 */ /* 0x000fea0003800000 */
.L_x_538:
        /* <DEDUP_REMOVED lines=13> */
.L_x_541:
[----:B------:R-:W-:Y:S05]  /*1cac0*/  BSYNC B1 ;  /* 0x0000000000017941 */ /* 0x000fea0003800000 */
.L_x_540:
        /* <DEDUP_REMOVED lines=13> */
.L_x_543:
[----:B------:R-:W-:Y:S05]  /*1cba0*/  BSYNC B1 ;  /* 0x0000000000017941 */ /* 0x000fea0003800000 */
.L_x_542:
        /* <DEDUP_REMOVED lines=13> */
.L_x_545:
[----:B------:R-:W-:Y:S05]  /*1cc80*/  BSYNC B1 ;  /* 0x0000000000017941 */ /* 0x000fea0003800000 */
.L_x_544:
        /* <DEDUP_REMOVED lines=13> */
.L_x_547:
[----:B------:R-:W-:Y:S05]  /*1cd60*/  BSYNC B1 ;  /* 0x0000000000017941 */ /* 0x000fea0003800000 */
.L_x_546:
[----:B--234-:R-:W2:Y:S01]  /*1cd70*/  LDL.LU R3, [R1+0x44c] ;  /* 0x00044c0001037983 */ /* 0x01cea20000300800 */
        /* <DEDUP_REMOVED lines=12> */
.L_x_549:
[----:B------:R-:W-:Y:S05]  /*1ce40*/  BSYNC B1 ;  /* 0x0000000000017941 */ /* 0x000fea0003800000 */
.L_x_548:
[----:B--2---:R-:W2:Y:S01]  /*1ce50*/  LDL.LU R3, [R1+0x450] ;  /* 0x0004500001037983 */ /* 0x004ea20000300800 */
        /* <DEDUP_REMOVED lines=12> */
.L_x_551:
[----:B------:R-:W-:Y:S05]  /*1cf20*/  BSYNC B1 ;  /* 0x0000000000017941 */ /* 0x000fea0003800000 */
.L_x_550:
[----:B------:R-:W-:Y:S05]  /*1cf30*/  @P1 BRA `(.L_x_552) ;  /* 0x00000048008c1947 */ /* 0x000fea0003800000 */
[----:B------:R-:W2:Y:S01]  /*1cf40*/  LDL.LU R2, [R1+0x454] ;  /* 0x0004540001027983 */ /* 0x000ea20000300800 */
[----:B-----5:R-:W-:-:S04]  /*1cf50*/  LOP3.LUT R0, R0, 0xff, RZ, 0xc0, !PT ;  /* 0x000000ff00007812 */ /* 0x020fc800078ec0ff */
[----:B------:R-:W-:-:S05]  /*1cf60*/  F2FP.F16.E4M3.UNPACK_B R0, R0 ;  /* 0x00000000ff00723e */ /* 0x000fca00020006ff */
[----:B------:R-:W-:-:S05]  /*1cf70*/  HADD2.F32 R0, -RZ, R0.H0_H0 ;  /* 0x20000000ff007230 */ /* 0x000fca0000004100 */
[----:B------:R-:W-:-:S04]  /*1cf80*/  FMUL R0, R0, UR23 ;  /* 0x0000001700007c20 */ /* 0x000fc80008400000 */
[----:B--2---:R-:W-:-:S05]  /*1cf90*/  FFMA R0, R2, UR22, R0 ;  /* 0x0000001602007c23 */ /* 0x004fca0008000000 */
[----:B------:R-:W-:-:S05]  /*1cfa0*/  F2FP.SATFINITE.E4M3.F32.PACK_AB_MERGE_C R3, RZ, R0, RZ ;  /* 0x00000000ff03723e */ /* 0x000fca00048070ff */
[----:B------:R2:W-:Y:S01]  /*1cfb0*/  STG.E.U8 desc[UR20][R26.64+0xf9], R3 ;  /* 0x0000f9031a007986 */ /* 0x0005e2000c101114 */
[----:B------:R-:W-:Y:S05]  /*1cfc0*/  BRA `(.L_x_552) ;  /* 0x0000004800687947 */ /* 0x000fea0003800000 */
.L_x_39:
[----:B------:R-:W-:Y:S01]  /*1cfd0*/  ISETP.GE.AND P3, PT, R32, 0x1, PT ;  /* 0x000000012000780c */ /* 0x000fe20003f66270 */
[----:B------:R-:W-:Y:S01]  /*1cfe0*/  FMUL R4, R4, UR22 ;  /* 0x0000001604047c20 */ /* 0x000fe20008400000 */
[----:B------:R-:W2:Y:S02]  /*1cff0*/  LDL.LU R35, [R1+0x200] ;  /* 0x0002000001237983 */ /* 0x000ea40000300800 */
[----:B------:R-:W-:Y:S02]  /*1d000*/  ISETP.LT.OR P0, PT, R0, 0x1, !P3 ;  /* 0x000000010000780c */ /* 0x000fe40005f01670 */
[----:B------:R-:W-:Y:S01]  /*1d010*/  F2FP.SATFINITE.E4M3.F32.PACK_AB_MERGE_C R4, RZ, R4, RZ ;  /* 0x00000004ff04723e */ /* 0x000fe200048070ff */
[----:B------:R-:W-:Y:S01]  /*1d020*/  FMUL R5, R5, UR22 ;  /* 0x0000001605057c20 */ /* 0x000fe20008400000 */
[----:B------:R-:W-:Y:S01]  /*1d030*/  ISETP.GE.AND P2, PT, R32, 0x9, PT ;  /* 0x000000092000780c */ /* 0x000fe20003f46270 */
[----:B------:R-:W-:Y:S01]  /*1d040*/  FMUL R6, R6, UR22 ;  /* 0x0000001606067c20 */ /* 0x000fe20008400000 */
[----:B------:R-:W-:Y:S01]  /*1d050*/  FMUL R7, R7, UR22 ;  /* 0x0000001607077c20 */ /* 0x000fe20008400000 */
[----:B------:R-:W-:Y:S01]  /*1d060*/  ISETP.LT.OR P1, PT, R0, 0x9, !P3 ;  /* 0x000000090000780c */ /* 0x000fe20005f21670 */
[----:B------:R-:W-:Y:S01]  /*1d070*/  FMUL R8, R8, UR22 ;  /* 0x0000001608087c20 */ /* 0x000fe20008400000 */
[----:B------:R-:W-:Y:S01]  /*1d080*/  ISETP.LT.OR P5, PT, R0, 0xa, !P3 ;  /* 0x0000000a0000780c */ /* 0x000fe20005fa1670 */
[----:B------:R-:W-:Y:S01]  /*1d090*/  FMUL R9, R9, UR22 ;  /* 0x0000001609097c20 */ /* 0x000fe20008400000 */
[----:B------:R-:W-:Y:S01]  /*1d0a0*/  FMUL R10, R10, UR22 ;  /* 0x000000160a0a7c20 */ /* 0x000fe20008400000 */
[----:B------:R-:W-:Y:S01]  /*1d0b0*/  FMUL R11, R11, UR22 ;  /* 0x000000160b0b7c20 */ /* 0x000fe20008400000 */
[----:B------:R-:W-:Y:S01]  /*1d0c0*/  @!P0 STG.E.U8 desc[UR20][R2.64], R4 ;  /* 0x0000000402008986 */ /* 0x000fe2000c101114 */
[----:B------:R-:W-:-:S02]  /*1d0d0*/  ISETP.LT.OR P0, PT, R0, 0x2, !P3 ;  /* 0x000000020000780c */ /* 0x000fc40005f01670 */
[----:B------:R-:W-:Y:S01]  /*1d0e0*/  F2FP.SATFINITE.E4M3.F32.PACK_AB_MERGE_C R5, RZ, R5, RZ ;  /* 0x00000005ff05723e */ /* 0x000fe200048070ff */
[----:B------:R-:W-:Y:S01]  /*1d0f0*/  FMUL R12, R12, UR22 ;  /* 0x000000160c0c7c20 */ /* 0x000fe20008400000 */
[----:B------:R-:W-:Y:S01]  /*1d100*/  F2FP.SATFINITE.E4M3.F32.PACK_AB_MERGE_C R6, RZ, R6, RZ ;  /* 0x00000006ff06723e */ /* 0x000fe200048070ff */
[----:B------:R-:W-:Y:S01]  /*1d110*/  FMUL R13, R13, UR22 ;  /* 0x000000160d0d7c20 */ /* 0x000fe20008400000 */
[----:B------:R-:W-:Y:S01]  /*1d120*/  FMUL R14, R14, UR22 ;  /* 0x000000160e0e7c20 */ /* 0x000fe20008400000 */
[----:B------:R-:W-:Y:S01]  /*1d130*/  FMUL R15, R15, UR22 ;  /* 0x000000160f0f7c20 */ /* 0x000fe20008400000 */
[----:B------:R-:W-:Y:S01]  /*1d140*/  FMUL R16, R16, UR22 ;  /* 0x0000001610107c20 */ /* 0x000fe20008400000 */
[----:B------:R-:W-:Y:S01]  /*1d150*/  FMUL R17, R17, UR22 ;  /* 0x0000001611117c20 */ /* 0x000fe20008400000 */
[----:B------:R-:W-:Y:S01]  /*1d160*/  FMUL R18, R18, UR22 ;  /* 0x0000001612127c20 */ /* 0x000fe20008400000 */
[----:B------:R-:W-:Y:S01]  /*1d170*/  FMUL R19, R19, UR22 ;  /* 0x0000001613137c20 */ /* 0x000fe20008400000 */
[----:B------:R-:W-:Y:S01]  /*1d180*/  FMUL R20, R20, UR22 ;  /* 0x0000001614147c20 */ /* 0x000fe20008400000 */
[----:B------:R0:W-:Y:S01]  /*1d190*/  @!P0 STG.E.U8 desc[UR20][R2.64+0x1], R5 ;  /* 0x0000010502008986 */ /* 0x0001e2000c101114 */
[----:B------:R-:W-:-:S02]  /*1d1a0*/  ISETP.LT.OR P0, PT, R0, 0x1, !P2 ;  /* 0x000000010000780c */ /* 0x000fc40005701670 */
[----:B------:R-:W-:Y:S01]  /*1d1b0*/  F2FP.SATFINITE.E4M3.F32.PACK_AB_MERGE_C R7, RZ, R7, RZ ;  /* 0x00000007ff07723e */ /* 0x000fe200048070ff */
[----:B------:R-:W-:Y:S01]  /*1d1c0*/  FMUL R21, R21, UR22 ;  /* 0x0000001615157c20 */ /* 0x000fe20008400000 */
[----:B------:R-:W-:Y:S01]  /*1d1d0*/  FMUL R22, R22, UR22 ;  /* 0x0000001616167c20 */ /* 0x000fe20008400000 */
[----:B------:R-:W4:Y:S08]  /*1d1e0*/  LDL.LU R34, [R1+0x204] ;  /* 0x0002040001227983 */ /* 0x000f300000300800 */
[----:B------:R-:W-:Y:S01]  /*1d1f0*/  @!P0 STG.E.U8 desc[UR20][R24.64], R6 ;  /* 0x0000000618008986 */ /* 0x000fe2000c101114 */
[----:B------:R-:W-:-:S02]  /*1d200*/  ISETP.LT.OR P0, PT, R0, 0x2, !P2 ;  /* 0x000000020000780c */ /* 0x000fc40005701670 */
[----:B------:R-:W-:Y:S01]  /*1d210*/  F2FP.SATFINITE.E4M3.F32.PACK_AB_MERGE_C R8, RZ, R8, RZ ;  /* 0x00000008ff08723e */ /* 0x000fe200048070ff */
[----:B------:R-:W5:Y:S01]  /*1d220*/  LDL.LU R38, [R1+0x208] ;  /* 0x0002080001267983 */ /* 0x000f620000300800 */
[----:B------:R-:W-:Y:S02]  /*1d230*/  F2FP.SATFINITE.E4M3.F32.PACK_AB_MERGE_C R9, RZ, R9, RZ ;  /* 0x00000009ff09723e */ /* 0x000fe400048070ff */
[----:B------:R-:W-:Y:S01]  /*1d240*/  F2FP.SATFINITE.E4M3.F32.PACK_AB_MERGE_C R10, RZ, R10, RZ ;  /* 0x0000000aff0a723e */ /* 0x000fe200048070ff */
[----:B------:R-:W-:Y:S01]  /*1d250*/  FMUL R23, R23, UR22 ;  /* 0x0000001617177c20 */ /* 0x000fe20008400000 */
[----:B------:R-:W-:Y:S01]  /*1d260*/  F2FP.SATFINITE.E4M3.F32.PACK_AB_MERGE_C R11, RZ, R11, RZ ;  /* 0x0000000bff0b723e */ /* 0x000fe200048070ff */
[----:B------:R-:W3:Y:S04]  /*1d270*/  LDL.LU R37, [R1+0x20c] ;  /* 0x00020c0001257983 */ /* 0x000ee80000300800 */
[----:B------:R1:W-:Y:S01]  /*1d280*/  @!P0 STG.E.U8 desc[UR20][R24.64+0x1], R7 ;  /* 0x0000010718008986 */ /* 0x0003e2000c101114 */
[----:B------:R-:W-:-:S03]  /*1d290*/  ISETP.LT.OR P0, PT, R0, 0x9, !P2 ;  /* 0x000000090000780c */ /* 0x000fc60005701670 */
[----:B------:R-:W-:Y:S01]  /*1d2a0*/  @!P1 STG.E.U8 desc[UR20][R2.64+0x8], R8 ;  /* 0x0000080802009986 */ /* 0x000fe2000c101114 */
[----:B------:R-:W-:-:S03]  /*1d2b0*/  ISETP.LT.OR P1, PT, R0, 0xa, !P2 ;  /* 0x0000000a0000780c */ /* 0x000fc60005721670 */
[----:B------:R-:W-:Y:S01]  /*1d2c0*/  @!P5 STG.E.U8 desc[UR20][R2.64+0x9], R9 ;  /* 0x000009090200d986 */ /* 0x000fe2000c101114 */
[----:B------:R-:W-:Y:S02]  /*1d2d0*/  ISETP.LT.OR P5, PT, R0, 0x11, !P3 ;  /* 0x000000110000780c */ /* 0x000fe40005fa1670 */
[----:B------:R-:W-:Y:S01]  /*1d2e0*/  F2FP.SATFINITE.E4M3.F32.PACK_AB_MERGE_C R12, RZ, R12, RZ ;  /* 0x0000000cff0c723e */ /* 0x000fe200048070ff */
[----:B------:R-:W-:Y:S01]  /*1d2f0*/  FMUL R152, R152, UR22 ;  /* 0x0000001698987c20 */ /* 0x000fe20008400000 */
[----:B------:R-:W-:Y:S01]  /*1d300*/  F2FP.SATFINITE.E4M3.F32.PACK_AB_MERGE_C R13, RZ, R13, RZ ;  /* 0x0000000dff0d723e */ /* 0x000fe200048070ff */
[----:B------:R-:W-:Y:S01]  /*1d310*/  @!P0 STG.E.U8 desc[UR20][R24.64+0x8], R10 ;  /* 0x0000080a18008986 */ /* 0x000fe2000c101114 */
[----:B------:R-:W-:-:S03]  /*1d320*/  ISETP.LT.OR P0, PT, R0, 0x12, !P3 ;  /* 0x000000120000780c */ /* 0x000fc60005f01670 */
[----:B------:R-:W-:Y:S01]  /*1d330*/  @!P1 STG.E.U8 desc[UR20][R24.64+0x9], R11 ;  /* 0x0000090b18009986 */ /* 0x000fe2000c101114 */
[----:B------:R-:W-:-:S03]  /*1d340*/  ISETP.LT.OR P1, PT, R0, 0x11, !P2 ;  /* 0x000000110000780c */ /* 0x000fc60005721670 */
[----:B------:R-:W-:Y:S01]  /*1d350*/  @!P5 STG.E.U8 desc[UR20][R2.64+0x10], R12 ;  /* 0x0000100c0200d986 */ /* 0x000fe2000c101114 */
[C---:B------:R-:W-:Y:S02]  /*1d360*/  ISETP.LT.OR P5, PT, R0.reuse, 0x12, !P2 ;  /* 0x000000120000780c */ /* 0x040fe400057a1670 */
[----:B------:R-:W-:Y:S01]  /*1d370*/  F2FP.SATFINITE.E4M3.F32.PACK_AB_MERGE_C R14, RZ, R14, RZ ;  /* 0x0000000eff0e723e */ /* 0x000fe200048070ff */
[----:B------:R-:W4:Y:S04]  /*1d380*/  LDL.LU R33, [R1+0x210] ;  /* 0x0002100001217983 */ /* 0x000f280000300800 */
[----:B------:R-:W-:Y:S01]  /*1d390*/  @!P0 STG.E.U8 desc[UR20][R2.64+0x11], R13 ;  /* 0x0000110d02008986 */ /* 0x000fe2000c101114 */
[----:B------:R-:W-:Y:S02]  /*1d3a0*/  ISETP.LT.OR P0, PT, R0, 0x19, !P3 ;  /* 0x000000190000780c */ /* 0x000fe40005f01670 */
[----:B------:R-:W-:-:S02]  /*1d3b0*/  F2FP.SATFINITE.E4M3.F32.PACK_AB_MERGE_C R15, RZ, R15, RZ ;  /* 0x0000000fff0f723e */ /* 0x000fc400048070ff */
[----:B------:R-:W-:Y:S01]  /*1d3c0*/  F2FP.SATFINITE.E4M3.F32.PACK_AB_MERGE_C R16, RZ, R16, RZ ;  /* 0x00000010ff10723e */ /* 0x000fe200048070ff */
[----:B------:R-:W-:Y:S01]  /*1d3d0*/  @!P1 STG.E.U8 desc[UR20][R24.64+0x10], R14 ;  /* 0x0000100e18009986 */ /* 0x000fe2000c101114 */
        /* <DEDUP_REMOVED lines=8> */
[----:B------:R-:W3:Y:S01]  /*1d460*/  LDL.LU R31, [R1+0x214] ;  /* 0x00021400011f7983 */ /* 0x000ee20000300800 */
[----:B------:R-:W-:-:S03]  /*1d470*/  F2FP.SATFINITE.E4M3.F32.PACK_AB_MERGE_C R19, RZ, R19, RZ ;  /* 0x00000013ff13723e */ /* 0x000fc600048070ff */
[----:B------:R-:W-:Y:S01]  /*1d480*/  @!P1 STG.E.U8 desc[UR20][R2.64+0x19], R17 ;  /* 0x0000191102009986 */ /* 0x000fe2000c101114 */
[----:B------:R-:W-:-:S03]  /*1d490*/  ISETP.LT.OR P1, PT, R0, 0x21, !P3 ;  /* 0x000000210000780c */ /* 0x000fc60005f21670 */
[----:B------:R-:W-:Y:S01]  /*1d4a0*/  @!P5 STG.E.U8 desc[UR20][R24.64+0x18], R18 ;  /* 0x000018121800d986 */ /* 0x000fe2000c101114 */
[----:B------:R-:W-:-:S03]  /*1d4b0*/  ISETP.LT.OR P5, PT, R0, 0x22, !P3 ;  /* 0x000000220000780c */ /* 0x000fc60005fa1670 */
[----:B------:R-:W-:Y:S01]  /*1d4c0*/  @!P0 STG.E.U8 desc[UR20][R24.64+0x19], R19 ;  /* 0x0000191318008986 */ /* 0x000fe2000c101114 */
[----:B------:R-:W-:Y:S02]  /*1d4d0*/  ISETP.LT.OR P0, PT, R0, 0x21, !P2 ;  /* 0x000000210000780c */ /* 0x000fe40005701670 */
[----:B------:R-:W-:Y:S01]  /*1d4e0*/  F2FP.SATFINITE.E4M3.F32.PACK_AB_MERGE_C R20, RZ, R20, RZ ;  /* 0x00000014ff14723e */ /* 0x000fe200048070ff */
[----:B------:R-:W3:Y:S01]  /*1d4f0*/  LDL.LU R30, [R1+0x218] ;  /* 0x00021800011e7983 */ /* 0x000ee20000300800 */
[----:B------:R-:W-:Y:S01]  /*1d500*/  F2FP.SATFINITE.E4M3.F32.PACK_AB_MERGE_C R21, RZ, R21, RZ ;  /* 0x00000015ff15723e */ /* 0x000fe200048070ff */
[----:B------:R-:W-:Y:S01]  /*1d510*/  FMUL R154, R154, UR22 ;  /* 0x000000169a9a7c20 */ /* 0x000fe20008400000 */
[----:B------:R-:W-:Y:S01]  /*1d520*/  F2FP.SATFINITE.E4M3.F32.PACK_AB_MERGE_C R22, RZ, R22, RZ ;  /* 0x00000016ff16723e */ /* 0x000fe200048070ff */
[----:B------:R-:W-:Y:S01]  /*1d530*/  @!P1 STG.E.U8 desc[UR20][R2.64+0x20], R20 ;  /* 0x0000201402009986 */ /* 0x000fe2000c101114 */
[C---:B------:R-:W-:Y:S01]  /*1d540*/  ISETP.LT.OR P1, PT, R0.reuse, 0x22, !P2 ;  /* 0x000000220000780c */ /* 0x040fe20005721670 */
[----:B------:R-:W-:Y:S01]  /*1d550*/  FMUL R155, R155, UR22 ;  /* 0x000000169b9b7c20 */ /* 0x000fe20008400000 */
[----:B------:R-:W-:Y:S01]  /*1d560*/  F2FP.SATFINITE.E4M3.F32.PACK_AB_MERGE_C R23, RZ, R23, RZ ;  /* 0x00000017ff17723e */ /* 0x000fe200048070ff */
[----:B------:R-:W-:Y:S01]  /*1d570*/  @!P5 STG.E.U8 desc[UR20][R2.64+0x21], R21 ;  /* 0x000021150200d986 */ /* 0x000fe2000c101114 */
[----:B------:R-:W-:Y:S01]  /*1d580*/  ISETP.LT.OR P5, PT, R0, 0x29, !P3 ;  /* 0x000000290000780c */ /* 0x000fe20005fa1670 */
[----:B------:R-:W-:Y:S01]  /*1d590*/  FMUL R156, R156, UR22 ;  /* 0x000000169c9c7c20 */ /* 0x000fe20008400000 */
[----:B------:R-:W-:Y:S01]  /*1d5a0*/  F2FP.SATFINITE.E4M3.F32.PACK_AB_MERGE_C R152, RZ, R152, RZ ;  /* 0x00000098ff98723e */ /* 0x000fe200048070ff */
[----:B------:R-:W-:Y:S01]  /*1d5b0*/  @!P0 STG.E.U8 desc[UR20][R24.64+0x20], R22 ;  /* 0x0000201618008986 */ /* 0x000fe2000c101114 */
[----:B------:R-:W-:Y:S01]  /*1d5c0*/  ISETP.LT.OR P0, PT, R0, 0x2a, !P3 ;  /* 0x0000002a0000780c */ /* 0x000fe20005f01670 */
[----:B------:R-:W-:Y:S01]  /*1d5d0*/  FMUL R157, R157, UR22 ;  /* 0x000000169d9d7c20 */ /* 0x000fe20008400000 */
        /* <DEDUP_REMOVED lines=12> */
[C---:B------:R-:W-:Y:S01]  /*1d6a0*/  ISETP.LT.OR P0, PT, R0.reuse, 0x31, !P3 ;  /* 0x000000310000780c */ /* 0x040fe20005f01670 */
[----:B------:R-:W-:Y:S01]  /*1d6b0*/  FMUL R161, R161, UR22 ;  /* 0x00000016a1a17c20 */ /* 0x000fe20008400000 */
[----:B------:R-:W-:Y:S01]  /*1d6c0*/  ISETP.LT.OR P6, PT, R0, 0x32, !P2 ;  /* 0x000000320000780c */ /* 0x000fe200057c1670 */
        /* <DEDUP_REMOVED lines=43> */
[----:B0-----:R-:W-:Y:S01]  /*1d980*/  F2FP.SATFINITE.E4M3.F32.PACK_AB_MERGE_C R5, RZ, R168, RZ ;  /* 0x000000a8ff05723e */ /* 0x001fe200048070ff */
[----:B------:R-:W-:Y:S01]  /*1d990*/  @!P0 STG.E.U8 desc[UR20][R2.64+0x40], R164 ;  /* 0x000040a402008986 */ /* 0x000fe2000c101114 */
[----:B------:R-:W-:Y:S01]  /*1d9a0*/  ISETP.LT.OR P0, PT, R0, 0x49, !P3 ;  /* 0x000000490000780c */ /* 0x000fe20005f01670 */
[----:B------:R-:W-:Y:S01]  /*1d9b0*/  FMUL R174, R174, UR22 ;  /* 0x00000016aeae7c20 */ /* 0x000fe20008400000 */
[----:B------:R-:W-:Y:S01]  /*1d9c0*/  F2FP.SATFINITE.E4M3.F32.PACK_AB_MERGE_C R169, RZ, R169, RZ ;  /* 0x000000a9ffa9723e */ /* 0x000fe200048070ff */
[----:B------:R-:W-:Y:S01]  /*1d9d0*/  @!P1 STG.E.U8 desc[UR20][R2.64+0x41], R165 ;  /* 0x000041a502009986 */ /* 0x000fe2000c101114 */
[C---:B------:R-:W-:Y:S01]  /*1d9e0*/  ISETP.LT.OR P1, PT, R0.reuse, 0x4a, !P3 ;  /* 0x0000004a0000780c */ /* 0x040fe20005f21670 */
[----:B------:R-:W-:Y:S01]  /*1d9f0*/  FMUL R175, R175, UR22 ;  /* 0x00000016afaf7c20 */ /* 0x000fe20008400000 */
[----:B-1----:R-:W-:Y:S01]  /*1da00*/  F2FP.SATFINITE.E4M3.F32.PACK_AB_MERGE_C R7, RZ, R170, RZ ;  /* 0x000000aaff07723e */ /* 0x002fe200048070ff */
        /* <DEDUP_REMOVED lines=8> */
[----:B------:R0:W-:Y:S01]  /*1da90*/  @!P0 STG.E.U8 desc[UR20][R2.64+0x48], R5 ;  /* 0x0000480502008986 */ /* 0x0001e2000c101114 */
[----:B------:R-:W-:Y:S01]  /*1daa0*/  ISETP.LT.OR P0, PT, R0, 0x51, !P3 ;  /* 0x000000510000780c */ /* 0x000fe20005f01670 */
[----:B------:R-:W-:Y:S01]  /*1dab0*/  FMUL R178, R178, UR22 ;  /* 0x00000016b2b27c20 */ /* 0x000fe20008400000 */
[----:B------:R-:W-:Y:S01]  /*1dac0*/  F2FP.SATFINITE.E4M3.F32.PACK_AB_MERGE_C R175, RZ, R175, RZ ;  /* 0x000000afffaf723e */ /* 0x000fe200048070ff */
[----:B------:R-:W-:Y:S01]  /*1dad0*/  @!P1 STG.E.U8 desc[UR20][R2.64+0x49], R169 ;  /* 0x000049a902009986 */ /* 0x000fe2000c101114 */
[----:B------:R-:W-:Y:S01]  /*1dae0*/  ISETP.LT.OR P1, PT, R0, 0x52, !P3 ;  /* 0x000000520000780c */ /* 0x000fe20005f21670 */
[----:B------:R-:W-:Y:S01]  /*1daf0*/  FMUL R179, R179, UR22 ;  /* 0x00000016b3b37c20 */ /* 0x000fe20008400000 */
[----:B------:R-:W-:Y:S01]  /*1db00*/  FMUL R180, R180, UR22 ;  /* 0x00000016b4b47c20 */ /* 0x000fe20008400000 */
[----:B------:R1:W-:Y:S01]  /*1db10*/  @!P5 STG.E.U8 desc[UR20][R24.64+0x48], R7 ;  /* 0x000048071800d986 */ /* 0x0003e2000c101114 */
[----:B------:R-:W-:Y:S01]  /*1db20*/  ISETP.LT.OR P5, PT, R0, 0x51, !P2 ;  /* 0x000000510000780c */ /* 0x000fe200057a1670 */
[----:B------:R-:W-:Y:S01]  /*1db30*/  FMUL R181, R181, UR22 ;  /* 0x00000016b5b57c20 */ /* 0x000fe20008400000 */
[----:B------:R-:W-:Y:S01]  /*1db40*/  F2FP.SATFINITE.E4M3.F32.PACK_AB_MERGE_C R177, RZ, R177, RZ ;  /* 0x000000b1ffb1723e */ /* 0x000fe200048070ff */
[----:B------:R-:W-:Y:S01]  /*1db50*/  @!P6 STG.E.U8 desc[UR20][R24.64+0x49], R171 ;  /* 0x000049ab1800e986 */ /* 0x000fe2000c101114 */
[----:B0-----:R-:W-:Y:S01]  /*1db60*/  F2FP.SATFINITE.E4M3.F32.PACK_AB_MERGE_C R5, RZ, R172, RZ ;  /* 0x000000acff05723e */ /* 0x001fe200048070ff */
[----:B------:R-:W-:Y:S01]  /*1db70*/  FMUL R182, R182, UR22 ;  /* 0x00000016b6b67c20 */ /* 0x000fe20008400000 */
[C---:B------:R-:W-:Y:S01]  /*1db80*/  ISETP.LT.OR P6, PT, R0.reuse, 0x52, !P2 ;  /* 0x000000520000780c */ /* 0x040fe200057c1670 */
[----:B------:R-:W-:Y:S01]  /*1db90*/  FMUL R183, R183, UR22 ;  /* 0x00000016b7b77c20 */ /* 0x000fe20008400000 */
[----:B------:R-:W-:Y:S01]  /*1dba0*/  F2FP.SATFINITE.E4M3.F32.PACK_AB_MERGE_C R179, RZ, R179, RZ ;  /* 0x000000b3ffb3723e */ /* 0x000fe200048070ff */
[----:B------:R0:W-:Y:S01]  /*1dbb0*/  @!P0 STG.E.U8 desc[UR20][R2.64+0x50], R5 ;  /* 0x0000500502008986 */ /* 0x0001e2000c101114 */
[----:B------:R-:W-:Y:S01]  /*1dbc0*/  ISETP.LT.OR P0, PT, R0, 0x59, !P3 ;  /* 0x000000590000780c */ /* 0x000fe20005f01670 */
[----:B------:R-:W-:Y:S01]  /*1dbd0*/  FMUL R184, R184, UR22 ;  /* 0x00000016b8b87c20 */ /* 0x000fe20008400000 */
[----:B-1----:R-:W-:Y:S01]  /*1dbe0*/  F2FP.SATFINITE.E4M3.F32.PACK_AB_MERGE_C R7, RZ, R174, RZ ;  /* 0x000000aeff07723e */ /* 0x002fe200048070ff */
        /* <DEDUP_REMOVED lines=9> */
[----:B0-----:R-:W-:Y:S01]  /*1dc80*/  F2FP.SATFINITE.E4M3.F32.PACK_AB_MERGE_C R5, RZ, R176, RZ ;  /* 0x000000b0ff05723e */ /* 0x001fe200048070ff */
[----:B------:R-:W-:Y:S01]  /*1dc90*/  FMUL R187, R187, UR22 ;  /* 0x00000016bbbb7c20 */ /* 0x000fe20008400000 */
[----:B------:R-:W-:Y:S01]  /*1dca0*/  ISETP.LT.OR P6, PT, R0, 0x5a, !P2 ;  /* 0x0000005a0000780c */ /* 0x000fe200057c1670 */
[----:B------:R-:W-:Y:S01]  /*1dcb0*/  FMUL R188, R188, UR22 ;  /* 0x00000016bcbc7c20 */ /* 0x000fe20008400000 */
[----:B------:R-:W-:Y:S01]  /*1dcc0*/  F2FP.SATFINITE.E4M3.F32.PACK_AB_MERGE_C R185, RZ, R185, RZ ;  /* 0x000000b9ffb9723e */ /* 0x000fe200048070ff */
[----:B------:R0:W-:Y:S01]  /*1dcd0*/  @!P0 STG.E.U8 desc[UR20][R2.64+0x58], R5 ;  /* 0x0000580502008986 */ /* 0x0001e2000c101114 */
[C---:B------:R-:W-:Y:S01]  /*1dce0*/  ISETP.LT.OR P0, PT, R0.reuse, 0x61, !P3 ;  /* 0x000000610000780c */ /* 0x040fe20005f01670 */
[----:B------:R-:W-:Y:S01]  /*1dcf0*/  FMUL R189, R189, UR22 ;  /* 0x00000016bdbd7c20 */ /* 0x000fe20008400000 */
[----:B-1----:R-:W-:Y:S01]  /*1dd00*/  F2FP.SATFINITE.E4M3.F32.PACK_AB_MERGE_C R7, RZ, R178, RZ ;  /* 0x000000b2ff07723e */ /* 0x002fe200048070ff */
[----:B------:R-:W-:Y:S01]  /*1dd10*/  @!P1 STG.E.U8 desc[UR20][R2.64+0x59], R177 ;  /* 0x000059b102009986 */ /* 0x000fe2000c101114 */
[----:B------:R-:W-:Y:S01]  /*1dd20*/  ISETP.LT.OR P1, PT, R0, 0x62, !P3 ;  /* 0x000000620000780c */ /* 0x000fe20005f21670 */
[----:B------:R-:W-:Y:S01]  /*1dd30*/  FMUL R190, R190, UR22 ;  /* 0x00000016bebe7c20 */ /* 0x000fe20008400000 */
[----:B------:R-:W-:Y:S01]  /*1dd40*/  F2FP.SATFINITE.E4M3.F32.PACK_AB_MERGE_C R187, RZ, R187, RZ ;  /* 0x000000bbffbb723e */ /* 0x000fe200048070ff */
[----:B------:R1:W-:Y:S01]  /*1dd50*/  @!P5 STG.E.U8 desc[UR20][R24.64+0x58], R7 ;  /* 0x000058071800d986 */ /* 0x0003e2000c101114 */
[----:B------:R-:W-:Y:S01]  /*1dd60*/  ISETP.LT.OR P5, PT, R0, 0x61, !P2 ;  /* 0x000000610000780c */ /* 0x000fe200057a1670 */
[----:B------:R-:W-:Y:S01]  /*1dd70*/  FMUL R191, R191, UR22 ;  /* 0x00000016bfbf7c20 */ /* 0x000fe20008400000 */
[----:B------:R-:W-:Y:S01]  /*1dd80*/  FMUL R192, R192, UR22 ;  /* 0x00000016c0c07c20 */ /* 0x000fe20008400000 */
[----:B0-----:R-:W-:Y:S01]  /*1dd90*/  F2FP.SATFINITE.E4M3.F32.PACK_AB_MERGE_C R5, RZ, R180, RZ ;  /* 0x000000b4ff05723e */ /* 0x001fe200048070ff */
[----:B------:R-:W-:Y:S01]  /*1dda0*/  @!P6 STG.E.U8 desc[UR20][R24.64+0x59], R179 ;  /* 0x000059b31800e986 */ /* 0x000fe2000c101114 */
        /* <DEDUP_REMOVED lines=38> */
[----:B------:R-:W-:Y:S01]  /*1e010*/  FMUL R204, R204, UR22 ;  /* 0x00000016cccc7c20 */ /* 0x000fe20008400000 */
        /* <DEDUP_REMOVED lines=107> */
[----:B--2---:R-:W-:Y:S01]  /*1e6d0*/  FMUL R4, R35, UR22 ;  /* 0x0000001623047c20 */ /* 0x004fe20008400000 */
        /* <DEDUP_REMOVED lines=9> */
[----:B------:R-:W-:-:S02]  /*1e770*/  ISETP.LT.OR P5, PT, R0, 0xa9, !P2 ;  /* 0x000000a90000780c */ /* 0x000fc400057a1670 */
[----:B------:R-:W-:Y:S01]  /*1e780*/  F2FP.SATFINITE.E4M3.F32.PACK_AB_MERGE_C R235, RZ, R235, RZ ;  /* 0x000000ebffeb723e */ /* 0x000fe200048070ff */
[----:B------:R-:W-:Y:S01]  /*1e790*/  @!P6 STG.E.U8 desc[UR20][R24.64+0xa1], R215 ;  /* 0x0000a1d71800e986 */ /* 0x000fe2000c101114 */
[----:B0-----:R-:W-:Y:S02]  /*1e7a0*/  F2FP.SATFINITE.E4M3.F32.PACK_AB_MERGE_C R5, RZ, R216, RZ ;  /* 0x000000d8ff05723e */ /* 0x001fe400048070ff */
[C---:B------:R-:W-:Y:S01]  /*1e7b0*/  ISETP.LT.OR P6, PT, R0.reuse, 0xaa, !P2 ;  /* 0x000000aa0000780c */ /* 0x040fe200057c1670 */
[----:B------:R-:W2:Y:S04]  /*1e7c0*/  LDL.LU R36, [R1+0x21c] ;  /* 0x00021c0001247983 */ /* 0x000ea80000300800 */
[----:B------:R0:W-:Y:S01]  /*1e7d0*/  @!P0 STG.E.U8 desc[UR20][R2.64+0xa8], R5 ;  /* 0x0000a80502008986 */ /* 0x0001e2000c101114 */
[----:B------:R-:W-:-:S02]  /*1e7e0*/  ISETP.LT.OR P0, PT, R0, 0xb1, !P3 ;  /* 0x000000b10000780c */ /* 0x000fc40005f01670 */
[----:B-1----:R-:W-:Y:S01]  /*1e7f0*/  F2FP.SATFINITE.E4M3.F32.PACK_AB_MERGE_C R7, RZ, R218, RZ ;  /* 0x000000daff07723e */ /* 0x002fe200048070ff */
[----:B------:R-:W-:Y:S01]  /*1e800*/  @!P1 STG.E.U8 desc[UR20][R2.64+0xa9], R217 ;  /* 0x0000a9d902009986 */ /* 0x000fe2000c101114 */
[----:B------:R-:W-:-:S03]  /*1e810*/  ISETP.LT.OR P1, PT, R0, 0xb2, !P3 ;  /* 0x000000b20000780c */ /* 0x000fc60005f21670 */
[----:B------:R1:W-:Y:S01]  /*1e820*/  @!P5 STG.E.U8 desc[UR20][R24.64+0xa8], R7 ;  /* 0x0000a8071800d986 */ /* 0x0003e2000c101114 */
[C---:B------:R-:W-:Y:S02]  /*1e830*/  ISETP.LT.OR P5, PT, R0.reuse, 0xb1, !P2 ;  /* 0x000000b10000780c */ /* 0x040fe400057a1670 */
[----:B0-----:R-:W-:Y:S01]  /*1e840*/  F2FP.SATFINITE.E4M3.F32.PACK_AB_MERGE_C R5, RZ, R220, RZ ;  /* 0x000000dcff05723e */ /* 0x001fe200048070ff */
[----:B------:R-:W-:Y:S01]  /*1e850*/  @!P6 STG.E.U8 desc[UR20][R24.64+0xa9], R219 ;  /* 0x0000a9db1800e986 */ /* 0x000fe2000c101114 */
[----:B------:R-:W-:-:S03]  /*1e860*/  ISETP.LT.OR P6, PT, R0, 0xb2, !P2 ;  /* 0x000000b20000780c */ /* 0x000fc600057c1670 */
[----:B------:R0:W-:Y:S01]  /*1e870*/  @!P0 STG.E.U8 desc[UR20][R2.64+0xb0], R5 ;  /* 0x0000b00502008986 */ /* 0x0001e2000c101114 */
[C---:B------:R-:W-:Y:S02]  /*1e880*/  ISETP.LT.OR P0, PT, R0.reuse, 0xb9, !P3 ;  /* 0x000000b90000780c */ /* 0x040fe40005f01670 */
        /* <DEDUP_REMOVED lines=29> */
[----:B------:R-:W-:Y:S02]  /*1ea60*/  ISETP.LT.OR P0, PT, R0, 0xd1, !P3 ;  /* 0x000000d10000780c */ /* 0x000fe40005f01670 */
[----:B-1----:R-:W-:Y:S01]  /*1ea70*/  F2FP.SATFINITE.E4M3.F32.PACK_AB_MERGE_C R7, RZ, R234, RZ ;  /* 0x000000eaff07723e */ /* 0x002fe200048070ff */
[----:B------:R-:W2:Y:S01]  /*1ea80*/  LDL.LU R35, [R1+0x220] ;  /* 0x0002200001237983 */ /* 0x000ea20000300800 */
[----:B------:R-:W-:Y:S01]  /*1ea90*/  F2FP.SATFINITE.E4M3.F32.PACK_AB_MERGE_C R9, RZ, R236, RZ ;  /* 0x000000ecff09723e */ /* 0x000fe200048070ff */
[----:B----4-:R-:W-:Y:S01]  /*1eaa0*/  FMUL R6, R33, UR22 ;  /* 0x0000001621067c20 */ /* 0x010fe20008400000 */
[----:B------:R-:W-:Y:S01]  /*1eab0*/  F2FP.SATFINITE.E4M3.F32.PACK_AB_MERGE_C R11, RZ, R4, RZ ;  /* 0x00000004ff0b723e */ /* 0x000fe200048070ff */
[----:B------:R-:W-:Y:S01]  /*1eac0*/  @!P1 STG.E.U8 desc[UR20][R2.64+0xc9], R233 ;  /* 0x0000c9e902009986 */ /* 0x000fe2000c101114 */
[----:B0-----:R-:W-:Y:S01]  /*1ead0*/  FMUL R5, R34, UR22 ;  /* 0x0000001622057c20 */ /* 0x001fe20008400000 */
[----:B-----5:R-:W-:-:S02]  /*1eae0*/  FMUL R4, R38, UR22 ;  /* 0x0000001626047c20 */ /* 0x020fc40008400000 */
[----:B------:R-:W4:Y:S01]  /*1eaf0*/  LDL.LU R34, [R1+0x224] ;  /* 0x0002240001227983 */ /* 0x000f220000300800 */
[----:B------:R-:W-:-:S03]  /*1eb00*/  ISETP.LT.OR P1, PT, R0, 0xd2, !P3 ;  /* 0x000000d20000780c */ /* 0x000fc60005f21670 */
[----:B------:R-:W5:Y:S04]  /*1eb10*/  LDL.LU R33, [R1+0x228] ;  /* 0x0002280001217983 */ /* 0x000f680000300800 */
[----:B------:R3:W-:Y:S01]  /*1eb20*/  @!P5 STG.E.U8 desc[UR20][R24.64+0xc8], R7 ;  /* 0x0000c8071800d986 */ /* 0x0007e2000c101114 */
[----:B------:R-:W-:-:S03]  /*1eb30*/  ISETP.LT.OR P5, PT, R0, 0xd1, !P2 ;  /* 0x000000d10000780c */ /* 0x000fc600057a1670 */
[----:B------:R-:W-:Y:S01]  /*1eb40*/  @!P6 STG.E.U8 desc[UR20][R24.64+0xc9], R235 ;  /* 0x0000c9eb1800e986 */ /* 0x000fe2000c101114 */
[----:B------:R-:W-:-:S03]  /*1eb50*/  ISETP.LT.OR P6, PT, R0, 0xd2, !P2 ;  /* 0x000000d20000780c */ /* 0x000fc600057c1670 */
[----:B------:R0:W-:Y:S01]  /*1eb60*/  @!P0 STG.E.U8 desc[UR20][R2.64+0xd0], R9 ;  /* 0x0000d00902008986 */ /* 0x0001e2000c101114 */
[----:B---3--:R-:W-:-:S03]  /*1eb70*/  FMUL R7, R31, UR22 ;  /* 0x000000161f077c20 */ /* 0x008fc60008400000 */
[----:B------:R-:W3:Y:S04]  /*1eb80*/  LDL.LU R31, [R1+0x22c] ;  /* 0x00022c00011f7983 */ /* 0x000ee80000300800 */
[----:B------:R-:W3:Y:S01]  /*1eb90*/  LDL.LU R38, [R1+0x230] ;  /* 0x0002300001267983 */ /* 0x000ee20000300800 */
[----:B0-----:R-:W-:Y:S01]  /*1eba0*/  F2FP.SATFINITE.E4M3.F32.PACK_AB_MERGE_C R9, RZ, R4, RZ ;  /* 0x00000004ff09723e */ /* 0x001fe200048070ff */
[----:B------:R-:W-:Y:S02]  /*1ebb0*/  FMUL R4, R30, UR22 ;  /* 0x000000161e047c20 */ /* 0x000fe40008400000 */
[----:B------:R-:W3:Y:S01]  /*1ebc0*/  LDL.LU R30, [R1+0x234] ;  /* 0x00023400011e7983 */ /* 0x000ee20000300800 */
[----:B------:R-:W-:Y:S02]  /*1ebd0*/  F2FP.SATFINITE.E4M3.F32.PACK_AB_MERGE_C R237, RZ, R237, RZ ;  /* 0x000000edffed723e */ /* 0x000fe400048070ff */
[----:B------:R-:W-:Y:S01]  /*1ebe0*/  F2FP.SATFINITE.E4M3.F32.PACK_AB_MERGE_C R13, RZ, R5, RZ ;  /* 0x00000005ff0d723e */ /* 0x000fe200048070ff */
[----:B------:R-:W-:Y:S01]  /*1ebf0*/  FMUL R5, R37, UR22 ;  /* 0x0000001625057c20 */ /* 0x000fe20008400000 */
[----:B------:R-:W-:Y:S01]  /*1ec00*/  ISETP.LT.OR P0, PT, R0, 0xd9, !P3 ;  /* 0x000000d90000780c */ /* 0x000fe20005f01670 */
[----:B------:R-:W3:Y:S01]  /*1ec10*/  LDL.LU R37, [R1+0x238] ;  /* 0x0002380001257983 */ /* 0x000ee20000300800 */
[----:B------:R-:W-:-:S03]  /*1ec20*/  F2FP.SATFINITE.E4M3.F32.PACK_AB_MERGE_C R15, RZ, R6, RZ ;  /* 0x00000006ff0f723e */ /* 0x000fc600048070ff */
[----:B------:R-:W-:Y:S01]  /*1ec30*/  @!P1 STG.E.U8 desc[UR20][R2.64+0xd1], R237 ;  /* 0x0000d1ed02009986 */ /* 0x000fe2000c101114 */
[----:B------:R-:W-:-:S03]  /*1ec40*/  ISETP.LT.OR P1, PT, R0, 0xda, !P3 ;  /* 0x000000da0000780c */ /* 0x000fc60005f21670 */
[----:B------:R0:W-:Y:S01]  /*1ec50*/  @!P5 STG.E.U8 desc[UR20][R24.64+0xd0], R11 ;  /* 0x0000d00b1800d986 */ /* 0x0001e2000c101114 */
[----:B------:R-:W-:-:S03]  /*1ec60*/  ISETP.LT.OR P5, PT, R0, 0xd9, !P2 ;  /* 0x000000d90000780c */ /* 0x000fc600057a1670 */
[----:B------:R1:W-:Y:S01]  /*1ec70*/  @!P6 STG.E.U8 desc[UR20][R24.64+0xd1], R13 ;  /* 0x0000d10d1800e986 */ /* 0x0003e2000c101114 */
[----:B0-----:R-:W-:Y:S02]  /*1ec80*/  F2FP.SATFINITE.E4M3.F32.PACK_AB_MERGE_C R11, RZ, R5, RZ ;  /* 0x00000005ff0b723e */ /* 0x001fe400048070ff */
[----:B-1----:R-:W-:Y:S01]  /*1ec90*/  F2FP.SATFINITE.E4M3.F32.PACK_AB_MERGE_C R13, RZ, R7, RZ ;  /* 0x00000007ff0d723e */ /* 0x002fe200048070ff */
[----:B------:R0:W-:Y:S04]  /*1eca0*/  @!P0 STG.E.U8 desc[UR20][R2.64+0xd8], R9 ;  /* 0x0000d80902008986 */ /* 0x0001e8000c101114 */
[----:B------:R1:W-:Y:S01]  /*1ecb0*/  @!P1 STG.E.U8 desc[UR20][R2.64+0xd9], R11 ;  /* 0x0000d90b02009986 */ /* 0x0003e2000c101114 */
[----:B0-----:R-:W-:-:S03]  /*1ecc0*/  F2FP.SATFINITE.E4M3.F32.PACK_AB_MERGE_C R9, RZ, R4, RZ ;  /* 0x00000004ff09723e */ /* 0x001fc600048070ff */
[----:B------:R0:W-:Y:S01]  /*1ecd0*/  @!P5 STG.E.U8 desc[UR20][R24.64+0xd8], R15 ;  /* 0x0000d80f1800d986 */ /* 0x0001e2000c101114 */
[----:B--2---:R-:W-:-:S03]  /*1ece0*/  FMUL R5, R36, UR22 ;  /* 0x0000001624057c20 */ /* 0x004fc60008400000 */
[----:B------:R-:W2:Y:S02]  /*1ecf0*/  LDL.LU R36, [R1+0x23c] ;  /* 0x00023c0001247983 */ /* 0x000ea40000300800 */
[----:B-1----:R-:W-:Y:S01]  /*1ed00*/  F2FP.SATFINITE.E4M3.F32.PACK_AB_MERGE_C R11, RZ, R5, RZ ;  /* 0x00000005ff0b723e */ /* 0x002fe200048070ff */
[----:B------:R-:W-:Y:S02]  /*1ed10*/  FMUL R6, R35, UR22 ;  /* 0x0000001623067c20 */ /* 0x000fe40008400000 */
[----:B------:R-:W2:Y:S01]  /*1ed20*/  LDL.LU R35, [R1+0x240] ;  /* 0x0002400001237983 */ /* 0x000ea20000300800 */
[----:B----4-:R-:W-:-:S03]  /*1ed30*/  FMUL R7, R34, UR22 ;  /* 0x0000001622077c20 */ /* 0x010fc60008400000 */
[----:B------:R-:W4:Y:S01]  /*1ed40*/  LDL.LU R34, [R1+0x244] ;  /* 0x0002440001227983 */ /* 0x000f220000300800 */
[----:B-----5:R-:W-:-:S03]  /*1ed50*/  FMUL R4, R33, UR22 ;  /* 0x0000001621047c20 */ /* 0x020fc60008400000 */
[----:B------:R-:W5:Y:S01]  /*1ed60*/  LDL.LU R33, [R1+0x248] ;  /* 0x0002480001217983 */ /* 0x000f620000300800 */
[----:B0-----:R-:W-:Y:S01]  /*1ed70*/  F2FP.SATFINITE.E4M3.F32.PACK_AB_MERGE_C R15, RZ, R6, RZ ;  /* 0x00000006ff0f723e */ /* 0x001fe200048070ff */
[----:B---3--:R-:W-:Y:S02]  /*1ed80*/  FMUL R5, R31, UR22 ;  /* 0x000000161f057c20 */ /* 0x008fe40008400000 */
[----:B------:R-:W3:Y:S01]  /*1ed90*/  LDL.LU R31, [R1+0x24c] ;  /* 0x00024c00011f7983 */ /* 0x000ee20000300800 */
[----:B------:R-:W-:-:S03]  /*1eda0*/  FMUL R6, R30, UR22 ;  /* 0x000000161e067c20 */ /* 0x000fc60008400000 */
[----:B------:R-:W3:Y:S01]  /*1edb0*/  LDL.LU R30, [R1+0x250] ;  /* 0x00025000011e7983 */ /* 0x000ee20000300800 */
[C---:B------:R-:W-:Y:S02]  /*1edc0*/  ISETP.LT.OR P6, PT, R0.reuse, 0xda, !P2 ;  /* 0x000000da0000780c */ /* 0x040fe400057c1670 */
[C---:B------:R-:W-:Y:S02]  /*1edd0*/  ISETP.LT.OR P5, PT, R0.reuse, 0xe1, !P3 ;  /* 0x000000e10000780c */ /* 0x040fe40005fa1670 */
[C---:B------:R-:W-:Y:S02]  /*1ede0*/  ISETP.LT.OR P0, PT, R0.reuse, 0xe1, !P2 ;  /* 0x000000e10000780c */ /* 0x040fe40005701670 */
[----:B------:R-:W-:-:S07]  /*1edf0*/  ISETP.LT.OR P1, PT, R0, 0xe2, !P2 ;  /* 0x000000e20000780c */ /* 0x000fce0005721670 */
[----:B------:R0:W-:Y:S01]  /*1ee00*/  @!P6 STG.E.U8 desc[UR20][R24.64+0xd9], R13 ;  /* 0x0000d90d1800e986 */ /* 0x0001e2000c101114 */
[C---:B------:R-:W-:Y:S02]  /*1ee10*/  ISETP.LT.OR P6, PT, R0.reuse, 0xe2, !P3 ;  /* 0x000000e20000780c */ /* 0x040fe40005fc1670 */
[----:B------:R-:W-:Y:S01]  /*1ee20*/  F2FP.SATFINITE.E4M3.F32.PACK_AB_MERGE_C R7, RZ, R7, RZ ;  /* 0x00000007ff07723e */ /* 0x000fe200048070ff */
[----:B------:R1:W-:Y:S01]  /*1ee30*/  @!P5 STG.E.U8 desc[UR20][R2.64+0xe0], R9 ;  /* 0x0000e0090200d986 */ /* 0x0003e2000c101114 */
[----:B------:R-:W-:Y:S02]  /*1ee40*/  ISETP.LT.OR P5, PT, R0, 0xea, !P2 ;  /* 0x000000ea0000780c */ /* 0x000fe400057a1670 */
[----:B0-----:R-:W-:Y:S01]  /*1ee50*/  F2FP.SATFINITE.E4M3.F32.PACK_AB_MERGE_C R13, RZ, R4, RZ ;  /* 0x00000004ff0d723e */ /* 0x001fe200048070ff */
[----:B------:R-:W-:-:S06]  /*1ee60*/  FMUL R4, R38, UR22 ;  /* 0x0000001626047c20 */ /* 0x000fcc0008400000 */
[----:B------:R-:W-:Y:S01]  /*1ee70*/  @!P6 STG.E.U8 desc[UR20][R2.64+0xe1], R11 ;  /* 0x0000e10b0200e986 */ /* 0x000fe2000c101114 */
[----:B------:R-:W-:-:S03]  /*1ee80*/  ISETP.LT.OR P6, PT, R0, 0xe9, !P3 ;  /* 0x000000e90000780c */ /* 0x000fc60005fc1670 */
[----:B------:R-:W-:Y:S01]  /*1ee90*/  @!P0 STG.E.U8 desc[UR20][R24.64+0xe0], R15 ;  /* 0x0000e00f18008986 */ /* 0x000fe2000c101114 */
[----:B------:R-:W-:-:S03]  /*1eea0*/  ISETP.LT.OR P0, PT, R0, 0xea, !P3 ;  /* 0x000000ea0000780c */ /* 0x000fc60005f01670 */
[----:B------:R0:W-:Y:S04]  /*1eeb0*/  @!P1 STG.E.U8 desc[UR20][R24.64+0xe1], R7 ;  /* 0x0000e10718009986 */ /* 0x0001e8000c101114 */
[----:B------:R-:W3:Y:S01]  /*1eec0*/  LDL.LU R38, [R1+0x254] ;  /* 0x0002540001267983 */ /* 0x000ee20000300800 */
[----:B-1----:R-:W-:Y:S02]  /*1eed0*/  F2FP.SATFINITE.E4M3.F32.PACK_AB_MERGE_C R9, RZ, R5, RZ ;  /* 0x00000005ff09723e */ /* 0x002fe400048070ff */
[----:B0-----:R-:W-:Y:S01]  /*1eee0*/  F2FP.SATFINITE.E4M3.F32.PACK_AB_MERGE_C R7, RZ, R4, RZ ;  /* 0x00000004ff07723e */ /* 0x001fe200048070ff */
[----:B------:R-:W-:Y:S02]  /*1eef0*/  FMUL R4, R37, UR22 ;  /* 0x0000001625047c20 */ /* 0x000fe40008400000 */
[----:B------:R-:W3:Y:S01]  /*1ef00*/  LDL.LU R37, [R1+0x258] ;  /* 0x0002580001257983 */ /* 0x000ee20000300800 */
[----:B------:R-:W-:-:S02]  /*1ef10*/  F2FP.SATFINITE.E4M3.F32.PACK_AB_MERGE_C R11, RZ, R6, RZ ;  /* 0x00000006ff0b723e */ /* 0x000fc400048070ff */
[----:B------:R-:W-:Y:S01]  /*1ef20*/  F2FP.SATFINITE.E4M3.F32.PACK_AB_MERGE_C R15, RZ, R4, RZ ;  /* 0x00000004ff0f723e */ /* 0x000fe200048070ff */
[----:B------:R-:W-:Y:S04]  /*1ef30*/  @!P6 STG.E.U8 desc[UR20][R2.64+0xe8], R13 ;  /* 0x0000e80d0200e986 */ /* 0x000fe8000c101114 */
[----:B------:R0:W-:Y:S04]  /*1ef40*/  @!P0 STG.E.U8 desc[UR20][R2.64+0xe9], R9 ;  /* 0x0000e90902008986 */ /* 0x0001e8000c101114 */
[----:B------:R1:W-:Y:S01]  /*1ef50*/  @!P5 STG.E.U8 desc[UR20][R24.64+0xe9], R11 ;  /* 0x0000e90b1800d986 */ /* 0x0003e2000c101114 */
[----:B--2---:R-:W-:-:S03]  /*1ef60*/  FMUL R5, R36, UR22 ;  /* 0x0000001624057c20 */ /* 0x004fc60008400000 */
[----:B------:R-:W2:Y:S02]  /*1ef70*/  LDL.LU R36, [R1+0x25c] ;  /* 0x00025c0001247983 */ /* 0x000ea40000300800 */
[----:B0-----:R-:W-:Y:S01]  /*1ef80*/  F2FP.SATFINITE.E4M3.F32.PACK_AB_MERGE_C R9, RZ, R5, RZ ;  /* 0x00000005ff09723e */ /* 0x001fe200048070ff */
[----:B------:R-:W-:Y:S02]  /*1ef90*/  FMUL R6, R35, UR22 ;  /* 0x0000001623067c20 */ /* 0x000fe40008400000 */
[----:B------:R-:W2:Y:S01]  /*1efa0*/  LDL.LU R35, [R1+0x260] ;  /* 0x0002600001237983 */ /* 0x000ea20000300800 */
[----:B----4-:R-:W-:-:S03]  /*1efb0*/  FMUL R4, R34, UR22 ;  /* 0x0000001622047c20 */ /* 0x010fc60008400000 */
[----:B------:R-:W4:Y:S02]  /*1efc0*/  LDL.LU R34, [R1+0x264] ;  /* 0x0002640001227983 */ /* 0x000f240000300800 */
[----:B-1----:R-:W-:Y:S01]  /*1efd0*/  F2FP.SATFINITE.E4M3.F32.PACK_AB_MERGE_C R11, RZ, R4, RZ ;  /* 0x00000004ff0b723e */ /* 0x002fe200048070ff */
[----:B-----5:R-:W-:Y:S02]  /*1efe0*/  FMUL R4, R33, UR22 ;  /* 0x0000001621047c20 */ /* 0x020fe40008400000 */
[----:B------:R-:W5:Y:S03]  /*1eff0*/  LDL.LU R33, [R1+0x268] ;  /* 0x0002680001217983 */ /* 0x000f660000300800 */
[----:B------:R-:W-:Y:S01]  /*1f000*/  F2FP.SATFINITE.E4M3.F32.PACK_AB_MERGE_C R13, RZ, R4, RZ ;  /* 0x00000004ff0d723e */ /* 0x000fe200048070ff */
        /* <DEDUP_REMOVED lines=9> */
[----:B------:R-:W-:-:S03]  /*1f0a0*/  ISETP.LT.OR P1, PT, R0, 0xf1, !P2 ;  /* 0x000000f10000780c */ /* 0x000fc60005721670 */
[----:B------:R1:W-:Y:S01]  /*1f0b0*/  @!P6 STG.E.U8 desc[UR20][R2.64+0xf0], R15 ;  /* 0x0000f00f0200e986 */ /* 0x0003e2000c101114 */
[C---:B------:R-:W-:Y:S02]  /*1f0c0*/  ISETP.LT.OR P6, PT, R0.reuse, 0xf9, !P3 ;  /* 0x000000f90000780c */ /* 0x040fe40005fc1670 */
[----:B------:R-:W-:Y:S01]  /*1f0d0*/  ISETP.LT.OR P3, PT, R0, 0xfa, !P3 ;  /* 0x000000fa0000780c */ /* 0x000fe20005f61670 */
[----:B------:R1:W-:Y:S01]  /*1f0e0*/  @!P0 STG.E.U8 desc[UR20][R2.64+0xf1], R9 ;  /* 0x0000f10902008986 */ /* 0x0003e2000c101114 */
[----:B0-----:R-:W-:Y:S02]  /*1f0f0*/  F2FP.SATFINITE.E4M3.F32.PACK_AB_MERGE_C R7, RZ, R6, RZ ;  /* 0x00000006ff07723e */ /* 0x001fe400048070ff */
[----:B-1----:R-:W-:Y:S02]  /*1f100*/  F2FP.SATFINITE.E4M3.F32.PACK_AB_MERGE_C R15, RZ, R5, RZ ;  /* 0x00000005ff0f723e */ /* 0x002fe400048070ff */
[----:B------:R-:W-:Y:S01]  /*1f110*/  F2FP.SATFINITE.E4M3.F32.PACK_AB_MERGE_C R9, RZ, R4, RZ ;  /* 0x00000004ff09723e */ /* 0x000fe200048070ff */
[----:B------:R-:W-:-:S02]  /*1f120*/  FMUL R4, R38, UR22 ;  /* 0x0000001626047c20 */ /* 0x000fc40008400000 */
[----:B------:R-:W3:Y:S04]  /*1f130*/  LDL.LU R38, [R1+0x274] ;  /* 0x0002740001267983 */ /* 0x000ee80000300800 */
[----:B------:R0:W-:Y:S01]  /*1f140*/  @!P5 STG.E.U8 desc[UR20][R24.64+0xf1], R11 ;  /* 0x0000f10b1800d986 */ /* 0x0001e2000c101114 */
[----:B------:R-:W-:Y:S01]  /*1f150*/  ISETP.LT.OR P5, PT, R0, 0xf9, !P2 ;  /* 0x000000f90000780c */ /* 0x000fe200057a1670 */
[----:B------:R-:W-:Y:S02]  /*1f160*/  FMUL R5, R37, UR22 ;  /* 0x0000001625057c20 */ /* 0x000fe40008400000 */
[----:B------:R-:W3:Y:S04]  /*1f170*/  LDL.LU R37, [R1+0x278] ;  /* 0x0002780001257983 */ /* 0x000ee80000300800 */
[----:B------:R1:W-:Y:S04]  /*1f180*/  @!P1 STG.E.U8 desc[UR20][R24.64+0xf0], R7 ;  /* 0x0000f00718009986 */ /* 0x0003e8000c101114 */
[----:B------:R-:W-:Y:S04]  /*1f190*/  @!P6 STG.E.U8 desc[UR20][R2.64+0xf8], R13 ;  /* 0x0000f80d0200e986 */ /* 0x000fe8000c101114 */
[----:B------:R4:W-:Y:S01]  /*1f1a0*/  @!P3 STG.E.U8 desc[UR20][R2.64+0xf9], R15 ;  /* 0x0000f90f0200b986 */ /* 0x0009e2000c101114 */
[----:B0-----:R-:W-:-:S03]  /*1f1b0*/  F2FP.SATFINITE.E4M3.F32.PACK_AB_MERGE_C R11, RZ, R4, RZ ;  /* 0x00000004ff0b723e */ /* 0x001fc600048070ff */
[----:B------:R0:W-:Y:S01]  /*1f1c0*/  @!P5 STG.E.U8 desc[UR20][R24.64+0xf8], R9 ;  /* 0x0000f8091800d986 */ /* 0x0001e2000c101114 */
[----:B--2---:R-:W-:-:S03]  /*1f1d0*/  FMUL R6, R36, UR22 ;  /* 0x0000001624067c20 */ /* 0x004fc60008400000 */
[----:B------:R-:W2:Y:S01]  /*1f1e0*/  LDL.LU R36, [R1+0x27c] ;  /* 0x00027c0001247983 */ /* 0x000ea20000300800 */
[----:B-1----:R-:W-:-:S03]  /*1f1f0*/  FMUL R7, R35, UR22 ;  /* 0x0000001623077c20 */ /* 0x002fc60008400000 */
        /* <DEDUP_REMOVED lines=10> */
[----:B------:R-:W-:Y:S02]  /*1f2a0*/  ISETP.GE.AND P1, PT, R32, 0x81, PT ;  /* 0x000000812000780c */ /* 0x000fe40003f26270 */
[C---:B------:R-:W-:Y:S02]  /*1f2b0*/  ISETP.LT.OR P2, PT, R0.reuse, 0xfa, !P2 ;  /* 0x000000fa0000780c */ /* 0x040fe40005741670 */
[C---:B------:R-:W-:Y:S02]  /*1f2c0*/  ISETP.LT.OR P6, PT, R0.reuse, 0x1, !P1 ;  /* 0x000000010000780c */ /* 0x040fe40004fc1670 */
[----:B------:R-:W-:Y:S02]  /*1f2d0*/  ISETP.LT.OR P3, PT, R0, 0x2, !P1 ;  /* 0x000000020000780c */ /* 0x000fe40004f61670 */
[----:B------:R-:W-:Y:S02]  /*1f2e0*/  F2FP.SATFINITE.E4M3.F32.PACK_AB_MERGE_C R5, RZ, R5, RZ ;  /* 0x00000005ff05723e */ /* 0x000fe400048070ff */
[----:B------:R-:W-:-:S05]  /*1f2f0*/  ISETP.GE.AND P0, PT, R32, 0x89, PT ;  /* 0x000000892000780c */ /* 0x000fca0003f06270 */
[----:B------:R-:W-:Y:S01]  /*1f300*/  @!P2 STG.E.U8 desc[UR20][R24.64+0xf9], R11 ;  /* 0x0000f90b1800a986 */ /* 0x000fe2000c101114 */
[----:B------:R-:W-:-:S03]  /*1f310*/  F2FP.SATFINITE.E4M3.F32.PACK_AB_MERGE_C R13, RZ, R6, RZ ;  /* 0x00000006ff0d723e */ /* 0x000fc600048070ff */
[----:B------:R0:W-:Y:S01]  /*1f320*/  @!P6 STG.E.U8 desc[UR20][R28.64], R5 ;  /* 0x000000051c00e986 */ /* 0x0001e2000c101114 */
[C---:B------:R-:W-:Y:S02]  /*1f330*/  ISETP.LT.OR P6, PT, R0.reuse, 0x2, !P0 ;  /* 0x000000020000780c */ /* 0x040fe400047c1670 */
[C---:B------:R-:W-:Y:S01]  /*1f340*/  ISETP.LT.OR P5, PT, R0.reuse, 0x1, !P0 ;  /* 0x000000010000780c */ /* 0x040fe200047a1670 */
[----:B------:R1:W-:Y:S01]  /*1f350*/  @!P3 STG.E.U8 desc[UR20][R28.64+0x1], R13 ;  /* 0x0000010d1c00b986 */ /* 0x0003e2000c101114 */
[----:B------:R-:W-:Y:S02]  /*1f360*/  ISETP.LT.OR P2, PT, R0, 0xa, !P1 ;  /* 0x0000000a0000780c */ /* 0x000fe40004f41670 */
[----:B0-----:R-:W-:Y:S02]  /*1f370*/  F2FP.SATFINITE.E4M3.F32.PACK_AB_MERGE_C R5, RZ, R3, RZ ;  /* 0x00000003ff05723e */ /* 0x001fe400048070ff */
[----:B-1----:R-:W-:Y:S01]  /*1f380*/  F2FP.SATFINITE.E4M3.F32.PACK_AB_MERGE_C R13, RZ, R2, RZ ;  /* 0x00000002ff0d723e */ /* 0x002fe200048070ff */
[----:B------:R-:W-:-:S02]  /*1f390*/  FMUL R3, R38, UR22 ;  /* 0x0000001626037c20 */ /* 0x000fc40008400000 */
[----:B------:R-:W3:Y:S01]  /*1f3a0*/  LDL.LU R38, [R1+0x294] ;  /* 0x0002940001267983 */ /* 0x000ee20000300800 */
[----:B------:R-:W-:Y:S02]  /*1f3b0*/  F2FP.SATFINITE.E4M3.F32.PACK_AB_MERGE_C R11, RZ, R4, RZ ;  /* 0x00000004ff0b723e */ /* 0x000fe400048070ff */
[----:B------:R-:W-:Y:S01]  /*1f3c0*/  ISETP.LT.OR P3, PT, R0, 0x9, !P1 ;  /* 0x000000090000780c */ /* 0x000fe20004f61670 */
[----:B------:R0:W-:Y:S01]  /*1f3d0*/  @!P6 STG.E.U8 desc[UR20][R26.64+0x1], R9 ;  /* 0x000001091a00e986 */ /* 0x0001e2000c101114 */
[----:B------:R-:W-:-:S03]  /*1f3e0*/  FMUL R2, R37, UR22 ;  /* 0x0000001625027c20 */ /* 0x000fc60008400000 */
[----:B------:R-:W3:Y:S01]  /*1f3f0*/  LDL.LU R37, [R1+0x298] ;  /* 0x0002980001257983 */ /* 0x000ee20000300800 */
[----:B------:R-:W-:Y:S02]  /*1f400*/  F2FP.SATFINITE.E4M3.F32.PACK_AB_MERGE_C R7, RZ, R7, RZ ;  /* 0x00000007ff07723e */ /* 0x000fe400048070ff */
[----:B0-----:R-:W-:-:S03]  /*1f410*/  F2FP.SATFINITE.E4M3.F32.PACK_AB_MERGE_C R9, RZ, R2, RZ ;  /* 0x00000002ff09723e */ /* 0x001fc600048070ff */
        /* <DEDUP_REMOVED lines=8> */
[----:B------:R-:W2:Y:S03]  /*1f4a0*/  LDL.LU R35, [R1+0x2a0] ;  /* 0x0002a00001237983 */ /* 0x000ea60000300800 */
[----:B------:R-:W-:Y:S01]  /*1f4b0*/  F2FP.SATFINITE.E4M3.F32.PACK_AB_MERGE_C R15, RZ, R2, RZ ;  /* 0x00000002ff0f723e */ /* 0x000fe200048070ff */
[----:B----4-:R-:W-:Y:S02]  /*1f4c0*/  FMUL R2, R34, UR22 ;  /* 0x0000001622027c20 */ /* 0x010fe40008400000 */
[----:B------:R-:W4:Y:S01]  /*1f4d0*/  LDL.LU R34, [R1+0x2a4] ;  /* 0x0002a40001227983 */ /* 0x000f220000300800 */
[----:B-----5:R-:W-:-:S03]  /*1f4e0*/  FMUL R3, R33, UR22 ;  /* 0x0000001621037c20 */ /* 0x020fc60008400000 */
[----:B------:R-:W5:Y:S01]  /*1f4f0*/  LDL.LU R33, [R1+0x2a8] ;  /* 0x0002a80001217983 */ /* 0x000f620000300800 */
[----:B---3--:R-:W-:-:S03]  /*1f500*/  FMUL R4, R31, UR22 ;  /* 0x000000161f047c20 */ /* 0x008fc60008400000 */
[----:B------:R-:W3:Y:S01]  /*1f510*/  LDL.LU R31, [R1+0x2ac] ;  /* 0x0002ac00011f7983 */ /* 0x000ee20000300800 */
[----:B0-----:R-:W-:-:S03]  /*1f520*/  FMUL R5, R30, UR22 ;  /* 0x000000161e057c20 */ /* 0x001fc60008400000 */
[----:B------:R-:W3:Y:S01]  /*1f530*/  LDL.LU R30, [R1+0x2b0] ;  /* 0x0002b000011e7983 */ /* 0x000ee20000300800 */
[C---:B------:R-:W-:Y:S02]  /*1f540*/  ISETP.LT.OR P6, PT, R0.reuse, 0xa, !P0 ;  /* 0x0000000a0000780c */ /* 0x040fe400047c1670 */
[C---:B------:R-:W-:Y:S02]  /*1f550*/  ISETP.LT.OR P5, PT, R0.reuse, 0x9, !P0 ;  /* 0x000000090000780c */ /* 0x040fe400047a1670 */
[C---:B------:R-:W-:Y:S02]  /*1f560*/  ISETP.LT.OR P3, PT, R0.reuse, 0x11, !P1 ;  /* 0x000000110000780c */ /* 0x040fe40004f61670 */
[----:B------:R-:W-:-:S07]  /*1f570*/  ISETP.LT.OR P2, PT, R0, 0x12, !P1 ;  /* 0x000000120000780c */ /* 0x000fce0004f41670 */
[----:B------:R0:W-:Y:S01]  /*1f580*/  @!P6 STG.E.U8 desc[UR20][R26.64+0x9], R7 ;  /* 0x000009071a00e986 */ /* 0x0001e2000c101114 */
[----:B------:R-:W-:-:S03]  /*1f590*/  ISETP.LT.OR P6, PT, R0, 0x12, !P0 ;  /* 0x000000120000780c */ /* 0x000fc600047c1670 */
[----:B------:R-:W-:Y:S01]  /*1f5a0*/  @!P5 STG.E.U8 desc[UR20][R26.64+0x8], R13 ;  /* 0x0000080d1a00d986 */ /* 0x000fe2000c101114 */
[----:B------:R-:W-:-:S03]  /*1f5b0*/  ISETP.LT.OR P5, PT, R0, 0x11, !P0 ;  /* 0x000000110000780c */ /* 0x000fc600047a1670 */
[----:B------:R1:W-:Y:S01]  /*1f5c0*/  @!P3 STG.E.U8 desc[UR20][R28.64+0x10], R9 ;  /* 0x000010091c00b986 */ /* 0x0003e2000c101114 */
[C---:B------:R-:W-:Y:S02]  /*1f5d0*/  ISETP.LT.OR P3, PT, R0.reuse, 0x19, !P1 ;  /* 0x000000190000780c */ /* 0x040fe40004f61670 */
[----:B0-----:R-:W-:Y:S01]  /*1f5e0*/  F2FP.SATFINITE.E4M3.F32.PACK_AB_MERGE_C R7, RZ, R2, RZ ;  /* 0x00000002ff07723e */ /* 0x001fe200048070ff */
[----:B------:R0:W-:Y:S01]  /*1f5f0*/  @!P2 STG.E.U8 desc[UR20][R28.64+0x11], R11 ;  /* 0x0000110b1c00a986 */ /* 0x0001e2000c101114 */
[----:B------:R-:W-:Y:S02]  /*1f600*/  ISETP.LT.OR P2, PT, R0, 0x1a, !P1 ;  /* 0x0000001a0000780c */ /* 0x000fe40004f41670 */
[----:B-1----:R-:W-:Y:S01]  /*1f610*/  F2FP.SATFINITE.E4M3.F32.PACK_AB_MERGE_C R9, RZ, R3, RZ ;  /* 0x00000003ff09723e */ /* 0x002fe200048070ff */
[----:B------:R-:W-:Y:S02]  /*1f620*/  FMUL R2, R38, UR22 ;  /* 0x0000001626027c20 */ /* 0x000fe40008400000 */
[----:B------:R-:W3:Y:S01]  /*1f630*/  LDL.LU R38, [R1+0x2b4] ;  /* 0x0002b40001267983 */ /* 0x000ee20000300800 */
[----:B0-----:R-:W-:-:S03]  /*1f640*/  F2FP.SATFINITE.E4M3.F32.PACK_AB_MERGE_C R11, RZ, R4, RZ ;  /* 0x00000004ff0b723e */ /* 0x001fc600048070ff */
[----:B------:R0:W-:Y:S01]  /*1f650*/  @!P6 STG.E.U8 desc[UR20][R26.64+0x11], R7 ;  /* 0x000011071a00e986 */ /* 0x0001e2000c101114 */
[----:B------:R-:W-:Y:S01]  /*1f660*/  ISETP.LT.OR P6, PT, R0, 0x1a, !P0 ;  /* 0x0000001a0000780c */ /* 0x000fe200047c1670 */
[----:B------:R-:W-:Y:S02]  /*1f670*/  FMUL R3, R37, UR22 ;  /* 0x0000001625037c20 */ /* 0x000fe40008400000 */
[----:B------:R-:W3:Y:S01]  /*1f680*/  LDL.LU R37, [R1+0x2b8] ;  /* 0x0002b80001257983 */ /* 0x000ee20000300800 */
[----:B0-----:R-:W-:-:S03]  /*1f690*/  F2FP.SATFINITE.E4M3.F32.PACK_AB_MERGE_C R7, RZ, R2, RZ ;  /* 0x00000002ff07723e */ /* 0x001fc600048070ff */
[----:B------:R-:W-:Y:S04]  /*1f6a0*/  @!P5 STG.E.U8 desc[UR20][R26.64+0x10], R15 ;  /* 0x0000100f1a00d986 */ /* 0x000fe8000c101114 */
        /* <DEDUP_REMOVED lines=13> */
[----:B------:R-:W5:Y:S02]  /*1f780*/  LDL.LU R33, [R1+0x2c8] ;  /* 0x0002c80001217983 */ /* 0x000f640000300800 */
        /* <DEDUP_REMOVED lines=8> */
[----:B------:R-:W-:Y:S02]  /*1f810*/  F2FP.SATFINITE.E4M3.F32.PACK_AB_MERGE_C R5, RZ, R5, RZ ;  /* 0x00000005ff05723e */ /* 0x000fe400048070ff */
[----:B------:R-:W-:-:S05]  /*1f820*/  ISETP.LT.OR P6, PT, R0, 0x22, !P0 ;  /* 0x000000220000780c */ /* 0x000fca00047c1670 */
[----:B------:R0:W-:Y:S01]  /*1f830*/  @!P5 STG.E.U8 desc[UR20][R26.64+0x18], R5 ;  /* 0x000018051a00d986 */ /* 0x0001e2000c101114 */
[----:B------:R-:W-:-:S03]  /*1f840*/  ISETP.LT.OR P5, PT, R0, 0x21, !P0 ;  /* 0x000000210000780c */ /* 0x000fc600047a1670 */
[----:B------:R-:W-:Y:S01]  /*1f850*/  @!P3 STG.E.U8 desc[UR20][R28.64+0x20], R9 ;  /* 0x000020091c00b986 */ /* 0x000fe2000c101114 */
[----:B------:R-:W-:-:S03]  /*1f860*/  ISETP.LT.OR P3, PT, R0, 0x29, !P1 ;  /* 0x000000290000780c */ /* 0x000fc60004f61670 */
[----:B------:R1:W-:Y:S01]  /*1f870*/  @!P2 STG.E.U8 desc[UR20][R28.64+0x21], R11 ;  /* 0x0000210b1c00a986 */ /* 0x0003e2000c101114 */
[----:B------:R-:W-:Y:S02]  /*1f880*/  ISETP.LT.OR P2, PT, R0, 0x2a, !P1 ;  /* 0x0000002a0000780c */ /* 0x000fe40004f41670 */
[----:B0-----:R-:W-:Y:S02]  /*1f890*/  F2FP.SATFINITE.E4M3.F32.PACK_AB_MERGE_C R5, RZ, R3, RZ ;  /* 0x00000003ff05723e */ /* 0x001fe400048070ff */
[----:B-1----:R-:W-:Y:S01]  /*1f8a0*/  F2FP.SATFINITE.E4M3.F32.PACK_AB_MERGE_C R11, RZ, R2, RZ ;  /* 0x00000002ff0b723e */ /* 0x002fe200048070ff */
[----:B------:R-:W-:Y:S02]  /*1f8b0*/  FMUL R2, R38, UR22 ;  /* 0x0000001626027c20 */ /* 0x000fe40008400000 */
[----:B------:R-:W3:Y:S01]  /*1f8c0*/  LDL.LU R38, [R1+0x2d4] ;  /* 0x0002d40001267983 */ /* 0x000ee20000300800 */
[----:B------:R-:W-:-:S03]  /*1f8d0*/  F2FP.SATFINITE.E4M3.F32.PACK_AB_MERGE_C R9, RZ, R4, RZ ;  /* 0x00000004ff09723e */ /* 0x000fc600048070ff */
[----:B------:R-:W-:Y:S01]  /*1f8e0*/  @!P6 STG.E.U8 desc[UR20][R26.64+0x21], R5 ;  /* 0x000021051a00e986 */ /* 0x000fe2000c101114 */
[----:B------:R-:W-:Y:S01]  /*1f8f0*/  ISETP.LT.OR P6, PT, R0, 0x2a, !P0 ;  /* 0x0000002a0000780c */ /* 0x000fe200047c1670 */
[----:B------:R-:W-:Y:S02]  /*1f900*/  FMUL R3, R37, UR22 ;  /* 0x0000001625037c20 */ /* 0x000fe40008400000 */
[----:B------:R-:W3:Y:S04]  /*1f910*/  LDL.LU R37, [R1+0x2d8] ;  /* 0x0002d80001257983 */ /* 0x000ee80000300800 */
[----:B------:R-:W-:Y:S04]  /*1f920*/  @!P5 STG.E.U8 desc[UR20][R26.64+0x20], R13 ;  /* 0x0000200d1a00d986 */ /* 0x000fe8000c101114 */
[----:B------:R0:W-:Y:S04]  /*1f930*/  @!P3 STG.E.U8 desc[UR20][R28.64+0x28], R7 ;  /* 0x000028071c00b986 */ /* 0x0001e8000c101114 */
[----:B------:R1:W-:Y:S01]  /*1f940*/  @!P2 STG.E.U8 desc[UR20][R28.64+0x29], R9 ;  /* 0x000029091c00a986 */ /* 0x0003e2000c101114 */
[----:B0-----:R-:W-:-:S02]  /*1f950*/  F2FP.SATFINITE.E4M3.F32.PACK_AB_MERGE_C R7, RZ, R2, RZ ;  /* 0x00000002ff07723e */ /* 0x001fc400048070ff */
[----:B-1----:R-:W-:-:S03]  /*1f960*/  F2FP.SATFINITE.E4M3.F32.PACK_AB_MERGE_C R9, RZ, R3, RZ ;  /* 0x00000003ff09723e */ /* 0x002fc600048070ff */
[----:B------:R0:W-:Y:S01]  /*1f970*/  @!P6 STG.E.U8 desc[UR20][R26.64+0x29], R7 ;  /* 0x000029071a00e986 */ /* 0x0001e2000c101114 */
[----:B--2---:R-:W-:-:S03]  /*1f980*/  FMUL R4, R36, UR22 ;  /* 0x0000001624047c20 */ /* 0x004fc60008400000 */
[----:B------:R-:W2:Y:S02]  /*1f990*/  LDL.LU R36, [R1+0x2dc] ;  /* 0x0002dc0001247983 */ /* 0x000ea40000300800 */
[----:B------:R-:W-:Y:S01]  /*1f9a0*/  F2FP.SATFINITE.E4M3.F32.PACK_AB_MERGE_C R13, RZ, R4, RZ ;  /* 0x00000004ff0d723e */ /* 0x000fe200048070ff */
        /* <DEDUP_REMOVED lines=15> */
[----:B------:R-:W-:Y:S01]  /*1faa0*/  @!P5 STG.E.U8 desc[UR20][R26.64+0x28], R11 ;  /* 0x0000280b1a00d986 */ /* 0x000fe2000c101114 */
[----:B------:R-:W-:-:S03]  /*1fab0*/  ISETP.LT.OR P5, PT, R0, 0x31, !P0 ;  /* 0x000000310000780c */ /* 0x000fc600047a1670 */
[----:B------:R0:W-:Y:S01]  /*1fac0*/  @!P2 STG.E.U8 desc[UR20][R28.64+0x31], R13 ;  /* 0x0000310d1c00a986 */ /* 0x0001e2000c101114 */
[----:B------:R-:W-:-:S03]  /*1fad0*/  ISETP.LT.OR P2, PT, R0, 0x3a, !P1 ;  /* 0x0000003a0000780c */ /* 0x000fc60004f41670 */
[----:B------:R1:W-:Y:S01]  /*1fae0*/  @!P3 STG.E.U8 desc[UR20][R28.64+0x30], R9 ;  /* 0x000030091c00b986 */ /* 0x0003e2000c101114 */
[----:B------:R-:W-:Y:S02]  /*1faf0*/  ISETP.LT.OR P3, PT, R0, 0x39, !P1 ;  /* 0x000000390000780c */ /* 0x000fe40004f61670 */
[----:B------:R-:W-:Y:S02]  /*1fb00*/  F2FP.SATFINITE.E4M3.F32.PACK_AB_MERGE_C R5, RZ, R5, RZ ;  /* 0x00000005ff05723e */ /* 0x000fe400048070ff */
[----:B0-----:R-:W-:Y:S02]  /*1fb10*/  F2FP.SATFINITE.E4M3.F32.PACK_AB_MERGE_C R13, RZ, R2, RZ ;  /* 0x00000002ff0d723e */ /* 0x001fe400048070ff */
[----:B-1----:R-:W-:Y:S01]  /*1fb20*/  F2FP.SATFINITE.E4M3.F32.PACK_AB_MERGE_C R9, RZ, R3, RZ ;  /* 0x00000003ff09723e */ /* 0x002fe200048070ff */
[----:B------:R-:W-:Y:S02]  /*1fb30*/  FMUL R3, R38, UR22 ;  /* 0x0000001626037c20 */ /* 0x000fe40008400000 */
[----:B------:R-:W3:Y:S01]  /*1fb40*/  LDL.LU R38, [R1+0x2f4] ;  /* 0x0002f40001267983 */ /* 0x000ee20000300800 */
[----:B------:R-:W-:-:S03]  /*1fb50*/  F2FP.SATFINITE.E4M3.F32.PACK_AB_MERGE_C R11, RZ, R4, RZ ;  /* 0x00000004ff0b723e */ /* 0x000fc600048070ff */
[----:B------:R0:W-:Y:S01]  /*1fb60*/  @!P6 STG.E.U8 desc[UR20][R26.64+0x31], R7 ;  /* 0x000031071a00e986 */ /* 0x0001e2000c101114 */
[----:B------:R-:W-:-:S03]  /*1fb70*/  FMUL R2, R37, UR22 ;  /* 0x0000001625027c20 */ /* 0x000fc60008400000 */
[----:B------:R-:W3:Y:S01]  /*1fb80*/  LDL.LU R37, [R1+0x2f8] ;  /* 0x0002f80001257983 */ /* 0x000ee20000300800 */
[----:B------:R-:W-:Y:S02]  /*1fb90*/  ISETP.LT.OR P6, PT, R0, 0x3a, !P0 ;  /* 0x0000003a0000780c */ /* 0x000fe400047c1670 */
[----:B0-----:R-:W-:Y:S01]  /*1fba0*/  F2FP.SATFINITE.E4M3.F32.PACK_AB_MERGE_C R7, RZ, R2, RZ ;  /* 0x00000002ff07723e */ /* 0x001fe200048070ff */
[----:B------:R0:W-:Y:S04]  /*1fbb0*/  @!P5 STG.E.U8 desc[UR20][R26.64+0x30], R5 ;  /* 0x000030051a00d986 */ /* 0x0001e8000c101114 */
[----:B------:R-:W-:Y:S04]  /*1fbc0*/  @!P2 STG.E.U8 desc[UR20][R28.64+0x39], R11 ;  /* 0x0000390b1c00a986 */ /* 0x000fe8000c101114 */
[----:B------:R1:W-:Y:S01]  /*1fbd0*/  @!P3 STG.E.U8 desc[UR20][R28.64+0x38], R9 ;  /* 0x000038091c00b986 */ /* 0x0003e2000c101114 */
[----:B0-----:R-:W-:-:S05]  /*1fbe0*/  F2FP.SATFINITE.E4M3.F32.PACK_AB_MERGE_C R5, RZ, R3, RZ ;  /* 0x00000003ff05723e */ /* 0x001fca00048070ff */
        /* <DEDUP_REMOVED lines=42> */
[----:B------:R-:W-:Y:S01]  /*1fe90*/  F2FP.SATFINITE.E4M3.F32.PACK_AB_MERGE_C R11, RZ, R4, RZ ;  /* 0x00000004ff0b723e */ /* 0x000fe200048070ff */
[----:B------:R-:W-:Y:S02]  /*1fea0*/  FMUL R2, R35, UR22 ;  /* 0x0000001623027c20 */ /* 0x000fe40008400000 */
[----:B------:R-:W2:Y:S03]  /*1feb0*/  LDL.LU R35, [R1+0x320] ;  /* 0x0003200001237983 */ /* 0x000ea60000300800 */
[----:B-1----:R-:W-:Y:S01]  /*1fec0*/  F2FP.SATFINITE.E4M3.F32.PACK_AB_MERGE_C R13, RZ, R2, RZ ;  /* 0x00000002ff0d723e */ /* 0x002fe200048070ff */
        /* <DEDUP_REMOVED lines=146> */
[----:B------:R-:W-:-:S03]  /*207f0*/  FMUL R3, R37, UR22 ;  /* 0x0000001625037c20 */ /* 0x000fc60008400000 */
[----:B------:R-:W3:Y:S04]  /*20800*/  LDL.LU R37, [R1+0x398] ;  /* 0x0003980001257983 */ /* 0x000ee80000300800 */
[----:B------:R-:W-:Y:S04]  /*20810*/  @!P5 STG.E.U8 desc[UR20][R26.64+0x80], R13 ;  /* 0x0000800d1a00d986 */ /* 0x000fe8000c101114 */
[----:B------:R0:W-:Y:S04]  /*20820*/  @!P3 STG.E.U8 desc[UR20][R28.64+0x88], R7 ;  /* 0x000088071c00b986 */ /* 0x0001e8000c101114 */
[----:B------:R1:W-:Y:S01]  /*20830*/  @!P2 STG.E.U8 desc[UR20][R28.64+0x89], R9 ;  /* 0x000089091c00a986 */ /* 0x0003e2000c101114 */
[----:B0-----:R-:W-:-:S02]  /*20840*/  F2FP.SATFINITE.E4M3.F32.PACK_AB_MERGE_C R7, RZ, R2, RZ ;  /* 0x00000002ff07723e */ /* 0x001fc400048070ff */
[----:B-1----:R-:W-:Y:S01]  /*20850*/  F2FP.SATFINITE.E4M3.F32.PACK_AB_MERGE_C R9, RZ, R3, RZ ;  /* 0x00000003ff09723e */ /* 0x002fe200048070ff */
[----:B--2---:R-:W-:Y:S02]  /*20860*/  FMUL R4, R36, UR22 ;  /* 0x0000001624047c20 */ /* 0x004fe40008400000 */
[----:B------:R-:W2:Y:S03]  /*20870*/  LDL.LU R36, [R1+0x39c] ;  /* 0x00039c0001247983 */ /* 0x000ea60000300800 */
[----:B------:R-:W-:Y:S01]  /*20880*/  F2FP.SATFINITE.E4M3.F32.PACK_AB_MERGE_C R13, RZ, R4, RZ ;  /* 0x00000004ff0d723e */ /* 0x000fe200048070ff */
[----:B------:R-:W-:Y:S02]  /*20890*/  FMUL R5, R35, UR22 ;  /* 0x0000001623057c20 */ /* 0x000fe40008400000 */
[----:B------:R-:W2:Y:S01]  /*208a0*/  LDL.LU R35, [R1+0x3a0] ;  /* 0x0003a00001237983 */ /* 0x000ea20000300800 */
[----:B----4-:R-:W-:-:S03]  /*208b0*/  FMUL R2, R34, UR22 ;  /* 0x0000001622027c20 */ /* 0x010fc60008400000 */
[----:B------:R-:W4:Y:S01]  /*208c0*/  LDL.LU R34, [R1+0x3a4] ;  /* 0x0003a40001227983 */ /* 0x000f220000300800 */
[----:B-----5:R-:W-:-:S03]  /*208d0*/  FMUL R3, R33, UR22 ;  /* 0x0000001621037c20 */ /* 0x020fc60008400000 */
[----:B------:R-:W5:Y:S01]  /*208e0*/  LDL.LU R33, [R1+0x3a8] ;  /* 0x0003a80001217983 */ /* 0x000f620000300800 */
        /* <DEDUP_REMOVED lines=16> */
[----:B------:R-:W-:Y:S01]  /*209f0*/  @!P2 STG.E.U8 desc[UR20][R28.64+0x91], R13 ;  /* 0x0000910d1c00a986 */ /* 0x000fe2000c101114 */
[----:B------:R-:W-:Y:S02]  /*20a00*/  ISETP.LT.OR P2, PT, R0, 0x9a, !P1 ;  /* 0x0000009a0000780c */ /* 0x000fe40004f41670 */
        /* <DEDUP_REMOVED lines=82> */
[----:B------:R0:W-:Y:S01]  /*20f30*/  @!P6 STG.E.U8 desc[UR20][R26.64+0xb1], R7 ;  /* 0x0000b1071a00e986 */ /* 0x0001e2000c101114 */
[----:B------:R-:W-:-:S03]  /*20f40*/  FMUL R3, R38, UR22 ;  /* 0x0000001626037c20 */ /* 0x000fc60008400000 */
[----:B------:R-:W3:Y:S01]  /*20f50*/  LDL.LU R38, [R1+0x3f4] ;  /* 0x0003f40001267983 */ /* 0x000ee20000300800 */
[----:B------:R-:W-:Y:S02]  /*20f60*/  F2FP.SATFINITE.E4M3.F32.PACK_AB_MERGE_C R11, RZ, R4, RZ ;  /* 0x00000004ff0b723e */ /* 0x000fe400048070ff */
[----:B------:R-:W-:Y:S01]  /*20f70*/  ISETP.LT.OR P6, PT, R0, 0xba, !P0 ;  /* 0x000000ba0000780c */ /* 0x000fe200047c1670 */
[----:B------:R-:W-:Y:S02]  /*20f80*/  FMUL R2, R37, UR22 ;  /* 0x0000001625027c20 */ /* 0x000fe40008400000 */
[----:B------:R-:W3:Y:S03]  /*20f90*/  LDL.LU R37, [R1+0x3f8] ;  /* 0x0003f80001257983 */ /* 0x000ee60000300800 */
        /* <DEDUP_REMOVED lines=31> */
[----:B-1----:R-:W-:-:S03]  /*21190*/  F2FP.SATFINITE.E4M3.F32.PACK_AB_MERGE_C R9, RZ, R3, RZ ;  /* 0x00000003ff09723e */ /* 0x002fc600048070ff */
[----:B------:R0:W-:Y:S01]  /*211a0*/  @!P6 STG.E.U8 desc[UR20][R26.64+0xc1], R7 ;  /* 0x0000c1071a00e986 */ /* 0x0001e2000c101114 */
[----:B------:R-:W-:Y:S01]  /*211b0*/  FMUL R2, R38, UR22 ;  /* 0x0000001626027c20 */ /* 0x000fe20008400000 */
[----:B------:R-:W-:Y:S02]  /*211c0*/  ISETP.LT.OR P6, PT, R0, 0xca, !P0 ;  /* 0x000000ca0000780c */ /* 0x000fe400047c1670 */
[----:B------:R-:W3:Y:S01]  /*211d0*/  LDL.LU R38, [R1+0x414] ;  /* 0x0004140001267983 */ /* 0x000ee20000300800 */
[----:B------:R-:W-:Y:S01]  /*211e0*/  F2FP.SATFINITE.E4M3.F32.PACK_AB_MERGE_C R13, RZ, R4, RZ ;  /* 0x00000004ff0d723e */ /* 0x000fe200048070ff */
        /* <DEDUP_REMOVED lines=24> */
[C---:B------:R-:W-:Y:S01]  /*21370*/  ISETP.LT.OR P3, PT, R0.reuse, 0xd1, !P1 ;  /* 0x000000d10000780c */ /* 0x040fe20004f61670 */
[----:B------:R-:W3:Y:S01]  /*21380*/  LDL.LU R40, [R1+0x434] ;  /* 0x0004340001287983 */ /* 0x000ee20000300800 */
[C---:B------:R-:W-:Y:S02]  /*21390*/  ISETP.LT.OR P2, PT, R0.reuse, 0xd2, !P1 ;  /* 0x000000d20000780c */ /* 0x040fe40004f41670 */
[----:B------:R-:W-:Y:S02]  /*213a0*/  ISETP.LT.OR P6, PT, R0, 0xd2, !P0 ;  /* 0x000000d20000780c */ /* 0x000fe400047c1670 */
[----:B------:R-:W-:-:S05]  /*213b0*/  F2FP.SATFINITE.E4M3.F32.PACK_AB_MERGE_C R5, RZ, R5, RZ ;  /* 0x00000005ff05723e */ /* 0x000fca00048070ff */
[----:B------:R0:W-:Y:S01]  /*213c0*/  @!P5 STG.E.U8 desc[UR20][R26.64+0xc8], R5 ;  /* 0x0000c8051a00d986 */ /* 0x0001e2000c101114 */
[----:B------:R-:W-:-:S03]  /*213d0*/  ISETP.LT.OR P5, PT, R0, 0xd1, !P0 ;  /* 0x000000d10000780c */ /* 0x000fc600047a1670 */
[----:B------:R-:W-:Y:S01]  /*213e0*/  @!P3 STG.E.U8 desc[UR20][R28.64+0xd0], R9 ;  /* 0x0000d0091c00b986 */ /* 0x000fe2000c101114 */
[----:B------:R-:W-:-:S03]  /*213f0*/  ISETP.LT.OR P3, PT, R0, 0xd9, !P1 ;  /* 0x000000d90000780c */ /* 0x000fc60004f61670 */
[----:B------:R1:W-:Y:S01]  /*21400*/  @!P2 STG.E.U8 desc[UR20][R28.64+0xd1], R11 ;  /* 0x0000d10b1c00a986 */ /* 0x0003e2000c101114 */
[----:B0-----:R-:W-:Y:S02]  /*21410*/  F2FP.SATFINITE.E4M3.F32.PACK_AB_MERGE_C R5, RZ, R3, RZ ;  /* 0x00000003ff05723e */ /* 0x001fe400048070ff */
[----:B------:R-:W-:-:S03]  /*21420*/  ISETP.LT.OR P2, PT, R0, 0xda, !P1 ;  /* 0x000000da0000780c */ /* 0x000fc60004f41670 */
[----:B------:R-:W-:Y:S01]  /*21430*/  @!P6 STG.E.U8 desc[UR20][R26.64+0xd1], R5 ;  /* 0x0000d1051a00e986 */ /* 0x000fe2000c101114 */
[----:B-1----:R-:W-:Y:S02]  /*21440*/  F2FP.SATFINITE.E4M3.F32.PACK_AB_MERGE_C R11, RZ, R2, RZ ;  /* 0x00000002ff0b723e */ /* 0x002fe400048070ff */
[----:B------:R-:W-:Y:S01]  /*21450*/  ISETP.LT.OR P6, PT, R0, 0xda, !P0 ;  /* 0x000000da0000780c */ /* 0x000fe200047c1670 */
[----:B------:R-:W-:Y:S02]  /*21460*/  FMUL R2, R38, UR22 ;  /* 0x0000001626027c20 */ /* 0x000fe40008400000 */
[----:B------:R-:W3:Y:S01]  /*21470*/  LDL.LU R38, [R1+0x438] ;  /* 0x0004380001267983 */ /* 0x000ee20000300800 */
[----:B------:R-:W-:Y:S01]  /*21480*/  F2FP.SATFINITE.E4M3.F32.PACK_AB_MERGE_C R9, RZ, R4, RZ ;  /* 0x00000004ff09723e */ /* 0x000fe200048070ff */
        /* <DEDUP_REMOVED lines=14> */
[----:B------:R-:W4:Y:S02]  /*21570*/  LDL.LU R34, [R1+0x448] ;  /* 0x0004480001227983 */ /* 0x000f240000300800 */
[----:B0-----:R-:W-:Y:S01]  /*21580*/  F2FP.SATFINITE.E4M3.F32.PACK_AB_MERGE_C R7, RZ, R2, RZ ;  /* 0x00000002ff07723e */ /* 0x001fe200048070ff */
[----:B-----5:R-:W-:Y:S02]  /*21590*/  FMUL R3, R33, UR22 ;  /* 0x0000001621037c20 */ /* 0x020fe40008400000 */
[----:B------:R-:W5:Y:S01]  /*215a0*/  LDL.LU R33, [R1+0x44c] ;  /* 0x00044c0001217983 */ /* 0x000f620000300800 */
[----:B---3--:R-:W-:-:S03]  /*215b0*/  FMUL R4, R31, UR22 ;  /* 0x000000161f047c20 */ /* 0x008fc60008400000 */
        /* <DEDUP_REMOVED lines=13> */
[----:B------:R-:W-:Y:S02]  /*21690*/  F2FP.SATFINITE.E4M3.F32.PACK_AB_MERGE_C R5, RZ, R5, RZ ;  /* 0x00000005ff05723e */ /* 0x000fe400048070ff */
[----:B0-----:R-:W-:Y:S01]  /*216a0*/  F2FP.SATFINITE.E4M3.F32.PACK_AB_MERGE_C R11, RZ, R4, RZ ;  /* 0x00000004ff0b723e */ /* 0x001fe200048070ff */
[----:B------:R-:W-:Y:S01]  /*216b0*/  @!P6 STG.E.U8 desc[UR20][R26.64+0xe1], R7 ;  /* 0x0000e1071a00e986 */ /* 0x000fe2000c101114 */
[C---:B------:R-:W-:Y:S02]  /*216c0*/  ISETP.LT.OR P6, PT, R0.reuse, 0xea, !P0 ;  /* 0x000000ea0000780c */ /* 0x040fe400047c1670 */
[----:B-1----:R-:W-:Y:S01]  /*216d0*/  F2FP.SATFINITE.E4M3.F32.PACK_AB_MERGE_C R9, RZ, R3, RZ ;  /* 0x00000003ff09723e */ /* 0x002fe200048070ff */
[----:B------:R0:W-:Y:S01]  /*216e0*/  @!P5 STG.E.U8 desc[UR20][R26.64+0xe0], R5 ;  /* 0x0000e0051a00d986 */ /* 0x0001e2000c101114 */
[----:B------:R-:W-:-:S03]  /*216f0*/  ISETP.LT.OR P5, PT, R0, 0xe9, !P0 ;  /* 0x000000e90000780c */ /* 0x000fc600047a1670 */
[----:B------:R-:W-:Y:S01]  /*21700*/  @!P2 STG.E.U8 desc[UR20][R28.64+0xe9], R11 ;  /* 0x0000e90b1c00a986 */ /* 0x000fe2000c101114 */
[----:B------:R-:W-:Y:S01]  /*21710*/  ISETP.LT.OR P2, PT, R0, 0xf2, !P1 ;  /* 0x000000f20000780c */ /* 0x000fe20004f41670 */
[----:B------:R-:W-:Y:S02]  /*21720*/  FMUL R3, R40, UR22 ;  /* 0x0000001628037c20 */ /* 0x000fe40008400000 */
[----:B------:R1:W-:Y:S01]  /*21730*/  @!P3 STG.E.U8 desc[UR20][R28.64+0xe8], R9 ;  /* 0x0000e8091c00b986 */ /* 0x0003e2000c101114 */
[----:B------:R-:W-:Y:S02]  /*21740*/  ISETP.LT.OR P3, PT, R0, 0xf1, !P1 ;  /* 0x000000f10000780c */ /* 0x000fe40004f61670 */
[----:B------:R-:W-:Y:S01]  /*21750*/  F2FP.SATFINITE.E4M3.F32.PACK_AB_MERGE_C R13, RZ, R2, RZ ;  /* 0x00000002ff0d723e */ /* 0x000fe200048070ff */
[----:B------:R-:W-:Y:S01]  /*21760*/  FMUL R2, R38, UR22 ;  /* 0x0000001626027c20 */ /* 0x000fe20008400000 */
[----:B------:R-:W-:Y:S01]  /*21770*/  FMUL R4, R37, UR22 ;  /* 0x0000001625047c20 */ /* 0x000fe20008400000 */
[----:B------:R-:W-:-:S03]  /*21780*/  F2FP.SATFINITE.E4M3.F32.PACK_AB_MERGE_C R3, RZ, R3, RZ ;  /* 0x00000003ff03723e */ /* 0x000fc600048070ff */
[----:B0-----:R-:W-:Y:S02]  /*21790*/  F2FP.SATFINITE.E4M3.F32.PACK_AB_MERGE_C R5, RZ, R2, RZ ;  /* 0x00000002ff05723e */ /* 0x001fe400048070ff */
[----:B------:R-:W-:Y:S01]  /*217a0*/  F2FP.SATFINITE.E4M3.F32.PACK_AB_MERGE_C R7, RZ, R4, RZ ;  /* 0x00000004ff07723e */ /* 0x000fe200048070ff */
[----:B------:R-:W-:Y:S01]  /*217b0*/  @!P5 STG.E.U8 desc[UR20][R26.64+0xe8], R13 ;  /* 0x0000e80d1a00d986 */ /* 0x000fe2000c101114 */
[----:B------:R-:W-:-:S03]  /*217c0*/  ISETP.LT.OR P5, PT, R0, 0xf1, !P0 ;  /* 0x000000f10000780c */ /* 0x000fc600047a1670 */
[----:B------:R-:W-:Y:S01]  /*217d0*/  @!P6 STG.E.U8 desc[UR20][R26.64+0xe9], R3 ;  /* 0x0000e9031a00e986 */ /* 0x000fe2000c101114 */
[----:B------:R-:W-:-:S03]  /*217e0*/  ISETP.LT.OR P6, PT, R0, 0xf2, !P0 ;  /* 0x000000f20000780c */ /* 0x000fc600047c1670 */
[----:B------:R0:W-:Y:S01]  /*217f0*/  @!P2 STG.E.U8 desc[UR20][R28.64+0xf1], R7 ;  /* 0x0000f1071c00a986 */ /* 0x0001e2000c101114 */
[C---:B------:R-:W-:Y:S02]  /*21800*/  ISETP.LT.OR P2, PT, R0.reuse, 0xf9, !P1 ;  /* 0x000000f90000780c */ /* 0x040fe40004f41670 */
[C---:B------:R-:W-:Y:S01]  /*21810*/  ISETP.LT.OR P1, PT, R0.reuse, 0xfa, !P1 ;  /* 0x000000fa0000780c */ /* 0x040fe20004f21670 */
[----:B------:R3:W-:Y:S01]  /*21820*/  @!P3 STG.E.U8 desc[UR20][R28.64+0xf0], R5 ;  /* 0x0000f0051c00b986 */ /* 0x0007e2000c101114 */
[C---:B------:R-:W-:Y:S02]  /*21830*/  ISETP.LT.OR P3, PT, R0.reuse, 0xf9, !P0 ;  /* 0x000000f90000780c */ /* 0x040fe40004761670 */
[----:B------:R-:W-:Y:S01]  /*21840*/  ISETP.LT.OR P0, PT, R0, 0xfa, !P0 ;  /* 0x000000fa0000780c */ /* 0x000fe20004701670 */
[----:B--2---:R-:W-:-:S05]  /*21850*/  FMUL R2, R36, UR22 ;  /* 0x0000001624027c20 */ /* 0x004fca0008400000 */
[----:B-1----:R-:W-:-:S05]  /*21860*/  F2FP.SATFINITE.E4M3.F32.PACK_AB_MERGE_C R9, RZ, R2, RZ ;  /* 0x00000002ff09723e */ /* 0x002fca00048070ff */
[----:B------:R1:W-:Y:S01]  /*21870*/  @!P5 STG.E.U8 desc[UR20][R26.64+0xf0], R9 ;  /* 0x0000f0091a00d986 */ /* 0x0003e2000c101114 */
[----:B------:R-:W-:-:S05]  /*21880*/  FMUL R0, R35, UR22 ;  /* 0x0000001623007c20 */ /* 0x000fca0008400000 */
[----:B0-----:R-:W-:Y:S01]  /*21890*/  F2FP.SATFINITE.E4M3.F32.PACK_AB_MERGE_C R7, RZ, R0, RZ ;  /* 0x00000000ff07723e */ /* 0x001fe200048070ff */
[----:B----4-:R-:W-:Y:S01]  /*218a0*/  FMUL R2, R34, UR22 ;  /* 0x0000001622027c20 */ /* 0x010fe20008400000 */
[----:B-----5:R-:W-:-:S04]  /*218b0*/  FMUL R3, R33, UR22 ;  /* 0x0000001621037c20 */ /* 0x020fc80008400000 */
[----:B------:R-:W-:Y:S02]  /*218c0*/  F2FP.SATFINITE.E4M3.F32.PACK_AB_MERGE_C R11, RZ, R2, RZ ;  /* 0x00000002ff0b723e */ /* 0x000fe400048070ff */
[----:B------:R-:W-:Y:S01]  /*218d0*/  F2FP.SATFINITE.E4M3.F32.PACK_AB_MERGE_C R3, RZ, R3, RZ ;  /* 0x00000003ff03723e */ /* 0x000fe200048070ff */
[----:B------:R1:W-:Y:S01]  /*218e0*/  @!P6 STG.E.U8 desc[UR20][R26.64+0xf1], R7 ;  /* 0x0000f1071a00e986 */ /* 0x0003e2000c101114 */
[----:B---3--:R-:W-:Y:S01]  /*218f0*/  FMUL R4, R31, UR22 ;  /* 0x000000161f047c20 */ /* 0x008fe20008400000 */
[----:B------:R-:W-:-:S04]  /*21900*/  FMUL R5, R30, UR22 ;  /* 0x000000161e057c20 */ /* 0x000fc80008400000 */
[----:B------:R-:W-:Y:S02]  /*21910*/  F2FP.SATFINITE.E4M3.F32.PACK_AB_MERGE_C R13, RZ, R4, RZ ;  /* 0x00000004ff0d723e */ /* 0x000fe400048070ff */
[----:B------:R-:W-:Y:S01]  /*21920*/  F2FP.SATFINITE.E4M3.F32.PACK_AB_MERGE_C R5, RZ, R5, RZ ;  /* 0x00000005ff05723e */ /* 0x000fe200048070ff */
[----:B------:R1:W-:Y:S04]  /*21930*/  @!P2 STG.E.U8 desc[UR20][R28.64+0xf8], R11 ;  /* 0x0000f80b1c00a986 */ /* 0x0003e8000c101114 */
[----:B------:R1:W-:Y:S04]  /*21940*/  @!P1 STG.E.U8 desc[UR20][R28.64+0xf9], R3 ;  /* 0x0000f9031c009986 */ /* 0x0003e8000c101114 */
[----:B------:R1:W-:Y:S04]  /*21950*/  @!P3 STG.E.U8 desc[UR20][R26.64+0xf8], R13 ;  /* 0x0000f80d1a00b986 */ /* 0x0003e8000c101114 */
[----:B------:R1:W-:Y:S02]  /*21960*/  @!P0 STG.E.U8 desc[UR20][R26.64+0xf9], R5 ;  /* 0x0000f9051a008986 */ /* 0x0003e4000c101114 */
.L_x_552:
[----:B------:R-:W-:Y:S05]  /*21970*/  BSYNC B0 ;  /* 0x0000000000007941 */ /* 0x000fea0003800000 */
.L_x_38:
[----:B-12---:R-:W2:Y:S04]  /*21980*/  LDL.LU R3, [R1+0x460] ;  /* 0x0004600001037983 */ /* 0x006ea80000300800 */
[----:B------:R-:W2:Y:S01]  /*21990*/  LDL.LU R2, [R1+0x464] ;  /* 0x0004640001027983 */ /* 0x000ea20000300800 */
[----:B------:R-:W-:Y:S01]  /*219a0*/  ULDC UR6, c[0x0][0xc] ;  /* 0x0000030000067ab9 */ /* 0x000fe20000000800 */
[----:B------:R-:W-:Y:S01]  /*219b0*/  ULDC UR7, c[0x0][0x10] ;  /* 0x0000040000077ab9 */ /* 0x000fe20000000800 */
[----:B---34-:R-:W2:Y:S01]  /*219c0*/  LDC R5, c[0x0][0x14] ;  /* 0x00000500ff057b82 */ /* 0x018ea20000000800 */
[----:B------:R-:W-:Y:S01]  /*219d0*/  UIMAD.WIDE.U32 UR6, UR6, UR7, URZ ;  /* 0x00000007060672a5 */ /* 0x000fe2000f8e003f */
[----:B-----5:R-:W-:Y:S01]  /*219e0*/  PRMT R0, RZ, 0x7610, R0 ;  /* 0x00007610ff007816 */ /* 0x020fe20000000000 */
[----:B------:R-:W-:-:S04]  /*219f0*/  UMOV UR10, 0xffffffff ;  /* 0xffffffff000a7882 */ /* 0x000fc80000000000 */
[----:B--2---:R-:W-:-:S04]  /*21a00*/  IMAD.WIDE.U32 R2, R5, UR6, R2 ;  /* 0x0000000605027c25 */ /* 0x004fc8000f8e0002 */
[----:B------:R-:W-:Y:S01]  /*21a10*/  IMAD R5, R5, UR7, RZ ;  /* 0x0000000705057c24 */ /* 0x000fe2000f8e02ff */
[----:B------:R-:W-:Y:S01]  /*21a20*/  ULDC.64 UR6, c[0x0][0x650] ;  /* 0x0001940000067ab9 */ /* 0x000fe20000000a00 */
[----:B------:R-:W-:Y:S01]  /*21a30*/  IMAD.MOV.U32 R11, RZ, RZ, R2 ;  /* 0x000000ffff0b7224 */ /* 0x000fe200078e0002 */
[----:B------:R-:W-:Y:S01]  /*21a40*/  ISETP.GE.U32.AND P0, PT, R2, UR6, PT ;  /* 0x0000000602007c0c */ /* 0x000fe2000bf06070 */
[----:B------:R-:W-:Y:S02]  /*21a50*/  IMAD.IADD R13, R3, 0x1, R5 ;  /* 0x00000001030d7824 */ /* 0x000fe400078e0205 */
[----:B------:R-:W-:-:S03]  /*21a60*/  IMAD.MOV.U32 R2, RZ, RZ, -0x1 ;  /* 0xffffffffff027424 */ /* 0x000fc600078e00ff */
[----:B------:R1:W-:Y:S01]  /*21a70*/  STL [R1+0x460], R13 ;  /* 0x0004600d01007387 */ /* 0x0003e20000100800 */
[----:B------:R-:W-:-:S03]  /*21a80*/  ISETP.GE.U32.AND.EX P0, PT, R13, UR7, PT, P0 ;  /* 0x000000070d007c0c */ /* 0x000fc6000bf06100 */
[----:B------:R1:W-:Y:S04]  /*21a90*/  STL [R1+0x464], R11 ;  /* 0x0004640b01007387 */ /* 0x0003e80000100800 */
[----:B------:R1:W-:Y:S06]  /*21aa0*/  STL [R1+0x468], R2 ;  /* 0x0004680201007387 */ /* 0x0003ec0000100800 */
[----:B------:R-:W-:Y:S05]  /*21ab0*/  @P0 BRA `(.L_x_553) ;  /* 0x0000000400740947 */ /* 0x000fea0003800000 */
[----:B------:R-:W2:Y:S01]  /*21ac0*/  S2R R8, SR_CTAID.X ;  /* 0x0000000000087919 */ /* 0x000ea20000002500 */
[----:B------:R-:W-:Y:S01]  /*21ad0*/  ULDC.64 UR16, c[0x0][0x628] ;  /* 0x00018a0000107ab9 */ /* 0x000fe20000000a00 */
[----:B------:R-:W3:Y:S01]  /*21ae0*/  LDC R9, c[0x0][0x144] ;  /* 0x00005100ff097b82 */ /* 0x000ee20000000800 */
[----:B------:R-:W-:Y:S01]  /*21af0*/  ULDC UR6, c[0x0][0x150] ;  /* 0x0000540000067ab9 */ /* 0x000fe20000000800 */
[----:B------:R-:W4:Y:S01]  /*21b00*/  S2R R12, SR_CTAID.Y ;  /* 0x00000000000c7919 */ /* 0x000f220000002600 */
[----:B------:R-:W-:Y:S01]  /*21b10*/  ISETP.NE.U32.AND P0, PT, RZ, UR16, PT ;  /* 0x00000010ff007c0c */ /* 0x000fe2000bf05070 */
[----:B------:R-:W-:Y:S01]  /*21b20*/  ULDC UR18, c[0x0][0x630] ;  /* 0x00018c0000127ab9 */ /* 0x000fe20000000800 */
[----:B------:R-:W-:Y:S02]  /*21b30*/  R2UR UR14, R11 ;  /* 0x000000000b0e72ca */ /* 0x000fe400000e0000 */
[----:B------:R-:W-:Y:S01]  /*21b40*/  ISETP.NE.AND.EX P0, PT, RZ, UR17, PT, P0 ;  /* 0x00000011ff007c0c */ /* 0x000fe2000bf05300 */
[----:B0-----:R-:W0:Y:S01]  /*21b50*/  LDC.64 R6, c[0x0][0x620] ;  /* 0x00018800ff067b82 */ /* 0x001e220000000a00 */
[----:B------:R-:W-:-:S02]  /*21b60*/  R2UR UR15, R13 ;  /* 0x000000000d0f72ca */ /* 0x000fc400000e0000 */
[----:B--2---:R-:W-:-:S05]  /*21b70*/  I2FP.F32.U32 R0, R8 ;  /* 0x0000000800007245 */ /* 0x004fca0000201000 */
[----:B------:R-:W-:-:S06]  /*21b80*/  FMUL R0, R0, UR6 ;  /* 0x0000000600007c20 */ /* 0x000fcc0008400000 */
[----:B------:R-:W2:Y:S01]  /*21b90*/  F2I.U32.TRUNC.NTZ R0, R0 ;  /* 0x0000000000007305 */ /* 0x000ea2000020f000 */
[----:B----4-:R-:W-:Y:S05]  /*21ba0*/  @!P0 BRA `(.L_x_554) ;  /* 0x0000000000308947 */ /* 0x010fea0003800000 */
        /* <DEDUP_REMOVED lines=12> */
.L_x_554:
[----:B------:R-:W-:Y:S01]  /*21c70*/  USHF.R.U64 UR10, UR14, UR18, UR15 ;  /* 0x000000120e0a7299 */ /* 0x000fe2000800120f */
[----:B------:R-:W4:Y:S01]  /*21c80*/  LDC.64 R22, c[0x0][0x640] ;  /* 0x00019000ff167b82 */ /* 0x000f220000000a00 */
[----:B------:R-:W-:Y:S01]  /*21c90*/  USHF.R.U32.HI UR6, URZ, UR18, UR15 ;  /* 0x000000123f067299 */ /* 0x000fe2000801160f */
[----:B--2---:R-:W-:Y:S02]  /*21ca0*/  IMAD.MOV R10, RZ, RZ, -R0 ;  /* 0x000000ffff0a7224 */ /* 0x004fe400078e0a00 */
[----:B-1----:R-:W-:Y:S01]  /*21cb0*/  IMAD.MOV.U32 R2, RZ, RZ, R11 ;  /* 0x000000ffff027224 */ /* 0x002fe200078e000b */
[----:B------:R-:W-:Y:S01]  /*21cc0*/  IADD3 R5, P0, RZ, -UR10, RZ ;  /* 0x8000000aff057c10 */ /* 0x000fe2000ff1e0ff */
[----:B---3--:R-:W-:Y:S02]  /*21cd0*/  IMAD R18, R9, R10, R8 ;  /* 0x0000000a09127224 */ /* 0x008fe400078e0208 */
[----:B------:R-:W1:Y:S02]  /*21ce0*/  LDC R4, c[0x0][0x618] ;  /* 0x00018600ff047b82 */ /* 0x000e640000000800 */
[----:B------:R-:W-:Y:S01]  /*21cf0*/  IMAD.X R3, RZ, RZ, ~UR6, P0 ;  /* 0x80000006ff037e24 */ /* 0x000fe200080e06ff */
[----:B------:R-:W-:-:S03]  /*21d00*/  ULDC UR6, c[0x0][0x154] ;  /* 0x0000550000067ab9 */ /* 0x000fc60000000800 */
[-C--:B0-----:R-:W-:Y:S02]  /*21d10*/  IMAD R0, R3, R6.reuse, RZ ;  /* 0x0000000603007224 */ /* 0x081fe400078e02ff */
[----:B------:R-:W0:Y:S01]  /*21d20*/  LDC R14, c[0x0][0x608] ;  /* 0x00018200ff0e7b82 */ /* 0x000e220000000800 */
[----:B------:R-:W-:Y:S02]  /*21d30*/  IMAD.MOV.U32 R3, RZ, RZ, R13 ;  /* 0x000000ffff037224 */ /* 0x000fe400078e000d */
[----:B------:R-:W-:-:S05]  /*21d40*/  IMAD.WIDE.U32 R2, R5, R6, R2 ;  /* 0x0000000605027225 */ /* 0x000fca00078e0002 */
[----:B------:R-:W2:Y:S01]  /*21d50*/  LDC R20, c[0x0][0x658] ;  /* 0x00019600ff147b82 */ /* 0x000ea20000000800 */
[----:B------:R-:W-:Y:S01]  /*21d60*/  IMAD R5, R5, R7, R0 ;  /* 0x0000000705057224 */ /* 0x000fe200078e0200 */
[----:B------:R-:W-:Y:S01]  /*21d70*/  I2FP.F32.U32 R0, R12 ;  /* 0x0000000c00007245 */ /* 0x000fe20000201000 */
[----:B------:R-:W-:Y:S01]  /*21d80*/  IMAD.MOV.U32 R7, RZ, RZ, 0x1 ;  /* 0x00000001ff077424 */ /* 0x000fe200078e00ff */
[----:B----4-:R-:W-:Y:S01]  /*21d90*/  ISETP.NE.U32.AND P0, PT, R22, RZ, PT ;  /* 0x000000ff1600720c */ /* 0x010fe20003f05070 */
[----:B------:R-:W-:Y:S02]  /*21da0*/  IMAD.IADD R3, R3, 0x1, R5 ;  /* 0x0000000103037824 */ /* 0x000fe400078e0205 */
[----:B------:R-:W-:Y:S01]  /*21db0*/  FMUL R0, R0, UR6 ;  /* 0x0000000600007c20 */ /* 0x000fe20008400000 */
[----:B------:R-:W3:Y:S01]  /*21dc0*/  LDC R15, c[0x0][0x148] ;  /* 0x00005200ff0f7b82 */ /* 0x000ee20000000800 */
[----:B------:R-:W-:Y:S01]  /*21dd0*/  ISETP.NE.AND.EX P0, PT, R23, RZ, PT, P0 ;  /* 0x000000ff1700720c */ /* 0x000fe20003f05300 */
[----:B------:R-:W-:Y:S01]  /*21de0*/  IMAD.MOV.U32 R5, RZ, RZ, -0x1 ;  /* 0xffffffffff057424 */ /* 0x000fe200078e00ff */
[-CC-:B-1----:R-:W-:Y:S01]  /*21df0*/  SHF.R.U64 R10, R2, R4.reuse, R3.reuse ;  /* 0x00000004020a7219 */ /* 0x182fe20000001203 */
[----:B------:R1:W4:Y:S01]  /*21e00*/  F2I.U32.TRUNC.NTZ R13, R0 ;  /* 0x00000000000d7305 */ /* 0x000322000020f000 */
[----:B------:R-:W-:-:S03]  /*21e10*/  SHF.R.U32.HI R3, RZ, R4, R3 ;  /* 0x00000004ff037219 */ /* 0x000fc60000011603 */
[----:B------:R-:W1:Y:S01]  /*21e20*/  LDC R16, c[0x0][0x600] ;  /* 0x00018000ff107b82 */ /* 0x000e620000000800 */
[-CC-:B0-----:R-:W-:Y:S02]  /*21e30*/  SHF.R.U64 R8, R10, R14.reuse, R3.reuse ;  /* 0x0000000e0a087219 */ /* 0x181fe40000001203 */
[----:B------:R-:W-:-:S05]  /*21e40*/  SHF.R.U32.HI R3, RZ, R14, R3 ;  /* 0x0000000eff037219 */ /* 0x000fca0000011603 */
[----:B------:R-:W0:Y:S01]  /*21e50*/  LDC R17, c[0x0][0x648] ;  /* 0x00019200ff117b82 */ /* 0x000e220000000800 */
[-CC-:B--2---:R-:W-:Y:S02]  /*21e60*/  SHF.R.U64 R11, R8, R20.reuse, R3.reuse ;  /* 0x00000014080b7219 */ /* 0x184fe40000001203 */
[-C--:B------:R-:W-:Y:S02]  /*21e70*/  SHF.L.U32 R5, R5, R20.reuse, RZ ;  /* 0x0000001405057219 */ /* 0x080fe400000006ff */
[-C--:B------:R-:W-:Y:S01]  /*21e80*/  SHF.R.U32.HI R3, RZ, R20.reuse, R3 ;  /* 0x00000014ff037219 */ /* 0x080fe20000011603 */
[----:B------:R-:W-:Y:S01]  /*21e90*/  IMAD.MOV.U32 R2, RZ, RZ, R11 ;  /* 0x000000ffff027224 */ /* 0x000fe200078e000b */
[----:B------:R-:W-:Y:S01]  /*21ea0*/  SHF.L.U32 R20, R7, R20, RZ ;  /* 0x0000001407147219 */ /* 0x000fe200000006ff */
[----:B------:R-:W2:Y:S01]  /*21eb0*/  LDC R19, c[0x0][0x638] ;  /* 0x00018e00ff137b82 */ /* 0x000ea20000000800 */
[----:B------:R-:W-:-:S07]  /*21ec0*/  LOP3.LUT R39, RZ, R5, RZ, 0x33, !PT ;  /* 0x00000005ff277212 */ /* 0x000fce00078e33ff */
[----:B------:R-:W0:Y:S01]  /*21ed0*/  LDC R21, c[0x0][0x610] ;  /* 0x00018400ff157b82 */ /* 0x000e220000000800 */
[----:B----4-:R-:W-:Y:S05]  /*21ee0*/  @!P0 BRA `(.L_x_555) ;  /* 0x0000000000288947 */ /* 0x010fea0003800000 */
[----:B-1----:R-:W1:Y:S02]  /*21ef0*/  LDC R0, c[0x0][0x64c] ;  /* 0x00019300ff007b82 */ /* 0x002e640000000800 */
[----:B-1----:R-:W-:-:S05]  /*21f00*/  IADD3 R7, P0, R11, R0, RZ ;  /* 0x000000000b077210 */ /* 0x002fca0007f1e0ff */
        /* <DEDUP_REMOVED lines=8> */
.L_x_555:
[----:B01----:R-:W-:Y:S01]  /*21f90*/  SHF.R.U64 R0, R2, R17, R3 ;  /* 0x0000001102007219 */ /* 0x003fe20000001203 */
[----:B------:R-:W-:Y:S01]  /*21fa0*/  VIADD R3, R16, 0xffffffff ;  /* 0xffffffff10037836 */ /* 0x000fe20000000000 */
[----:B------:R-:W-:Y:S01]  /*21fb0*/  LOP3.LUT R39, R8, R39, RZ, 0xc0, !PT ;  /* 0x0000002708277212 */ /* 0x000fe200078ec0ff */
[----:B------:R-:W-:Y:S02]  /*21fc0*/  IMAD.MOV R13, RZ, RZ, -R13 ;  /* 0x000000ffff0d7224 */ /* 0x000fe400078e0a0d */
[----:B------:R-:W-:Y:S01]  /*21fd0*/  IMAD.MOV R2, RZ, RZ, -R0 ;  /* 0x000000ffff027224 */ /* 0x000fe200078e0a00 */
[----:B------:R-:W-:Y:S01]  /*21fe0*/  LOP3.LUT R3, R10, R3, RZ, 0xc0, !PT ;  /* 0x000000030a037212 */ /* 0x000fe200078ec0ff */
[----:B------:R-:W-:Y:S02]  /*21ff0*/  IMAD R39, R20, R0, R39 ;  /* 0x0000000014277224 */ /* 0x000fe400078e0227 */
[----:B---3--:R-:W-:Y:S02]  /*22000*/  @P4 IMAD R18, R15, R13, R12 ;  /* 0x0000000d0f124224 */ /* 0x008fe400078e020c */
[----:B--2---:R-:W-:-:S02]  /*22010*/  IMAD R0, R2, R19, R11 ;  /* 0x0000001302007224 */ /* 0x004fc400078e020b */
[----:B------:R-:W-:Y:S02]  /*22020*/  IMAD R39, R39, R21, R18 ;  /* 0x0000001527277224 */ /* 0x000fe400078e0212 */
[----:B------:R-:W-:Y:S02]  /*22030*/  IMAD R2, R0, R16, R3 ;  /* 0x0000001000027224 */ /* 0x000fe400078e0203 */
[----:B------:R-:W-:-:S03]  /*22040*/  IMAD.MOV.U32 R4, RZ, RZ, 0x1 ;  /* 0x00000001ff047424 */ /* 0x000fc600078e00ff */
[----:B------:R-:W-:Y:S02]  /*22050*/  SEL R3, R2, R39, !P4 ;  /* 0x0000002702037207 */ /* 0x000fe40006000000 */
[----:B------:R-:W-:Y:S02]  /*22060*/  PRMT R0, R4, 0x7610, R0 ;  /* 0x0000761004007816 */ /* 0x000fe40000000000 */
[----:B------:R-:W-:Y:S01]  /*22070*/  SEL R39, R39, R2, !P4 ;  /* 0x0000000227277207 */ /* 0x000fe20006000000 */
[----:B------:R2:W-:Y:S06]  /*22080*/  STL [R1+0x468], R3 ;  /* 0x0004680301007387 */ /* 0x0005ec0000100800 */
.L_x_553:
[----:B------:R3:W-:Y:S01]  /*22090*/  STL [R1+0x46c], R39 ;  /* 0x00046c2701007387 */ /* 0x0007e20000100800 */
[----:B------:R-:W-:-:S13]  /*220a0*/  LOP3.LUT P0, RZ, R0, 0xff, RZ, 0xc0, !PT ;  /* 0x000000ff00ff7812 */ /* 0x000fda000780c0ff */
[----:B---3--:R-:W-:Y:S05]  /*220b0*/  @P0 BRA `(.L_x_556) ;  /* 0xfffffdf000ec0947 */ /* 0x008fea000383ffff */
[----:B------:R-:W-:Y:S05]  /*220c0*/  EXIT ;  /* 0x000000000000794d */ /* 0x000fea0003800000 */
.L_x_8:
[----:B0-----:R-:W2:Y:S01]  /*220d0*/  LDL R16, [R1+0x464] ;  /* 0x0004640001107983 */ /* 0x001ea20000100800 */
[----:B------:R-:W-:-:S03]  /*220e0*/  ULDC.64 UR4, c[0x0][0x650] ;  /* 0x0001940000047ab9 */ /* 0x000fc60000000a00 */
[----:B------:R-:W3:Y:S01]  /*220f0*/  LDL R20, [R1+0x460] ;  /* 0x0004600001147983 */ /* 0x000ee20000100800 */
[----:B------:R-:W-:Y:S01]  /*22100*/  PRMT R0, RZ, 0x7610, R0 ;  /* 0x00007610ff007816 */ /* 0x000fe20000000000 */
[----:B------:R-:W-:Y:S02]  /*22110*/  IMAD.MOV.U32 R5, RZ, RZ, -0x1 ;  /* 0xffffffffff057424 */ /* 0x000fe400078e00ff */
[----:B------:R-:W-:Y:S02]  /*22120*/  IMAD.MOV.U32 R4, RZ, RZ, -0x1 ;  /* 0xffffffffff047424 */ /* 0x000fe400078e00ff */
[----:B------:R-:W-:Y:S01]  /*22130*/  IMAD.MOV.U32 R10, RZ, RZ, -0x1 ;  /* 0xffffffffff0a7424 */ /* 0x000fe200078e00ff */
[----:B--2---:R-:W-:-:S04]  /*22140*/  ISETP.GE.U32.AND P0, PT, R16, UR4, PT ;  /* 0x0000000410007c0c */ /* 0x004fc8000bf06070 */
[----:B---3--:R-:W-:-:S13]  /*22150*/  ISETP.GE.U32.AND.EX P0, PT, R20, UR5, PT, P0 ;  /* 0x0000000514007c0c */ /* 0x008fda000bf06100 */
[----:B------:R-:W-:Y:S05]  /*22160*/  @P0 BRA `(.L_x_557) ;  /* 0x0000000400300947 */ /* 0x000fea0003800000 */
[----:B------:R-:W0:Y:S01]  /*22170*/  LDC.64 R14, c[0x0][0x628] ;  /* 0x00018a00ff0e7b82 */ /* 0x000e220000000a00 */
[----:B------:R-:W-:Y:S02]  /*22180*/  IMAD.MOV.U32 R8, RZ, RZ, R16 ;  /* 0x000000ffff087224 */ /* 0x000fe400078e0010 */
[----:B------:R-:W-:-:S05]  /*22190*/  IMAD.MOV.U32 R9, RZ, RZ, R20 ;  /* 0x000000ffff097224 */ /* 0x000fca00078e0014 */
[----:B------:R-:W1:Y:S08]  /*221a0*/  LDC R10, c[0x0][0x630] ;  /* 0x00018c00ff0a7b82 */ /* 0x000e700000000800 */
[----:B------:R-:W2:Y:S01]  /*221b0*/  LDC.64 R18, c[0x0][0x620] ;  /* 0x00018800ff127b82 */ /* 0x000ea20000000a00 */
[----:B0-----:R-:W-:-:S04]  /*221c0*/  ISETP.NE.U32.AND P0, PT, R14, RZ, PT ;  /* 0x000000ff0e00720c */ /* 0x001fc80003f05070 */
[----:B------:R-:W-:-:S13]  /*221d0*/  ISETP.NE.AND.EX P0, PT, R15, RZ, PT, P0 ;  /* 0x000000ff0f00720c */ /* 0x000fda0003f05300 */
[----:B-12---:R-:W-:Y:S05]  /*221e0*/  @!P0 BRA `(.L_x_558) ;  /* 0x0000000000288947 */ /* 0x006fea0003800000 */
[----:B------:R-:W0:Y:S02]  /*221f0*/  LDC R0, c[0x0][0x634] ;  /* 0x00018d00ff007b82 */ /* 0x000e240000000800 */
[----:B0-----:R-:W-:-:S05]  /*22200*/  IADD3 R9, P0, R16, R0, RZ ;  /* 0x0000000010097210 */ /* 0x001fca0007f1e0ff */
        /* <DEDUP_REMOVED lines=8> */
.L_x_558:
[----:B------:R-:W0:Y:S01]  /*22290*/  LDC.64 R22, c[0x0][0x640] ;  /* 0x00019000ff167b82 */ /* 0x000e220000000a00 */
[-CC-:B------:R-:W-:Y:S01]  /*222a0*/  SHF.R.U64 R14, R8, R10.reuse, R9.reuse ;  /* 0x0000000a080e7219 */ /* 0x180fe20000001209 */
[----:B------:R-:W-:Y:S01]  /*222b0*/  IMAD.MOV.U32 R4, RZ, RZ, R16 ;  /* 0x000000ffff047224 */ /* 0x000fe200078e0010 */
[----:B------:R-:W-:Y:S01]  /*222c0*/  SHF.R.U32.HI R0, RZ, R10, R9 ;  /* 0x0000000aff007219 */ /* 0x000fe20000011609 */
[----:B------:R-:W-:Y:S01]  /*222d0*/  IMAD.MOV.U32 R24, RZ, RZ, 0x1 ;  /* 0x00000001ff187424 */ /* 0x000fe200078e00ff */
[----:B------:R-:W-:-:S03]  /*222e0*/  IADD3 R7, P0, RZ, -R14, RZ ;  /* 0x8000000eff077210 */ /* 0x000fc60007f1e0ff */
[----:B------:R-:W1:Y:S02]  /*222f0*/  LDC R6, c[0x0][0x618] ;  /* 0x00018600ff067b82 */ /* 0x000e640000000800 */
[----:B------:R-:W-:-:S04]  /*22300*/  IMAD.X R5, RZ, RZ, ~R0, P0 ;  /* 0x000000ffff057224 */ /* 0x000fc800000e0e00 */
[-C--:B------:R-:W-:Y:S02]  /*22310*/  IMAD R0, R5, R18.reuse, RZ ;  /* 0x0000001205007224 */ /* 0x080fe400078e02ff */
[----:B------:R-:W2:Y:S01]  /*22320*/  LDC R8, c[0x0][0x608] ;  /* 0x00018200ff087b82 */ /* 0x000ea20000000800 */
[----:B------:R-:W-:Y:S02]  /*22330*/  IMAD.MOV.U32 R5, RZ, RZ, R20 ;  /* 0x000000ffff057224 */ /* 0x000fe400078e0014 */
[----:B------:R-:W-:-:S05]  /*22340*/  IMAD.WIDE.U32 R4, R7, R18, R4 ;  /* 0x0000001207047225 */ /* 0x000fca00078e0004 */
[----:B------:R-:W3:Y:S01]  /*22350*/  LDC R21, c[0x0][0x658] ;  /* 0x00019600ff157b82 */ /* 0x000ee20000000800 */
[----:B------:R-:W-:Y:S01]  /*22360*/  IMAD R7, R7, R19, R0 ;  /* 0x0000001307077224 */ /* 0x000fe200078e0200 */
[----:B0-----:R-:W-:-:S03]  /*22370*/  ISETP.NE.U32.AND P0, PT, R22, RZ, PT ;  /* 0x000000ff1600720c */ /* 0x001fc60003f05070 */
[----:B------:R-:W-:Y:S01]  /*22380*/  IMAD.IADD R5, R5, 0x1, R7 ;  /* 0x0000000105057824 */ /* 0x000fe200078e0207 */
[----:B------:R-:W-:Y:S02]  /*22390*/  ISETP.NE.AND.EX P0, PT, R23, RZ, PT, P0 ;  /* 0x000000ff1700720c */ /* 0x000fe40003f05300 */
[----:B------:R-:W0:Y:S02]  /*223a0*/  LDC R16, c[0x0][0x600] ;  /* 0x00018000ff107b82 */ /* 0x000e240000000800 */
[-CC-:B-1----:R-:W-:Y:S01]  /*223b0*/  SHF.R.U64 R10, R4, R6.reuse, R5.reuse ;  /* 0x00000006040a7219 */ /* 0x182fe20000001205 */
[----:B------:R-:W-:Y:S01]  /*223c0*/  IMAD.MOV.U32 R4, RZ, RZ, -0x1 ;  /* 0xffffffffff047424 */ /* 0x000fe200078e00ff */
[----:B------:R-:W-:-:S04]  /*223d0*/  SHF.R.U32.HI R5, RZ, R6, R5 ;  /* 0x00000006ff057219 */ /* 0x000fc80000011605 */
[----:B------:R-:W1:Y:S01]  /*223e0*/  LDC R18, c[0x0][0x648] ;  /* 0x00019200ff127b82 */ /* 0x000e620000000800 */
[-CC-:B--2---:R-:W-:Y:S02]  /*223f0*/  SHF.R.U64 R17, R10, R8.reuse, R5.reuse ;  /* 0x000000080a117219 */ /* 0x184fe40000001205 */
[----:B------:R-:W-:-:S05]  /*22400*/  SHF.R.U32.HI R0, RZ, R8, R5 ;  /* 0x00000008ff007219 */ /* 0x000fca0000011605 */
[----:B------:R-:W2:Y:S01]  /*22410*/  LDC R20, c[0x0][0x638] ;  /* 0x00018e00ff147b82 */ /* 0x000ea20000000800 */
[-C--:B---3--:R-:W-:Y:S02]  /*22420*/  SHF.L.U32 R4, R4, R21.reuse, RZ ;  /* 0x0000001504047219 */ /* 0x088fe400000006ff */
[-CC-:B------:R-:W-:Y:S02]  /*22430*/  SHF.R.U64 R19, R17, R21.reuse, R0.reuse ;  /* 0x0000001511137219 */ /* 0x180fe40000001200 */
[----:B------:R-:W-:Y:S02]  /*22440*/  LOP3.LUT R26, RZ, R4, RZ, 0x33, !PT ;  /* 0x00000004ff1a7212 */ /* 0x000fe400078e33ff */
[----:B------:R-:W-:Y:S01]  /*22450*/  SHF.R.U32.HI R5, RZ, R21, R0 ;  /* 0x00000015ff057219 */ /* 0x000fe20000011600 */
[----:B------:R-:W3:Y:S01]  /*22460*/  LDC R25, c[0x0][0x610] ;  /* 0x00018400ff197b82 */ /* 0x000ee20000000800 */
[----:B------:R-:W-:Y:S01]  /*22470*/  IMAD.MOV.U32 R4, RZ, RZ, R19 ;  /* 0x000000ffff047224 */ /* 0x000fe200078e0013 */
[----:B------:R-:W-:Y:S06]  /*22480*/  @!P0 BRA `(.L_x_559) ;  /* 0x0000000000288947 */ /* 0x000fec0003800000 */
        /* <DEDUP_REMOVED lines=10> */
.L_x_559:
[----:B-1----:R-:W-:Y:S01]  /*22530*/  SHF.R.U64 R3, R4, R18, R5 ;  /* 0x0000001204037219 */ /* 0x002fe20000001205 */
[----:B0-----:R-:W-:Y:S01]  /*22540*/  VIADD R5, R16, 0xffffffff ;  /* 0xffffffff10057836 */ /* 0x001fe20000000000 */
[----:B------:R-:W-:Y:S01]  /*22550*/  SHF.L.U32 R24, R24, R21, RZ ;  /* 0x0000001518187219 */ /* 0x000fe200000006ff */
[----:B------:R-:W-:Y:S01]  /*22560*/  @P4 IMAD R11, R13, R12, R2 ;  /* 0x0000000c0d0b4224 */ /* 0x000fe200078e0202 */
[----:B------:R-:W-:Y:S01]  /*22570*/  LOP3.LUT R0, R17, R26, RZ, 0xc0, !PT ;  /* 0x0000001a11007212 */ /* 0x000fe200078ec0ff */
[----:B------:R-:W-:-:S04]  /*22580*/  IMAD.MOV R4, RZ, RZ, -R3 ;  /* 0x000000ffff047224 */ /* 0x000fc800078e0a03 */
[----:B------:R-:W-:Y:S01]  /*22590*/  IMAD R2, R24, R3, R0 ;  /* 0x0000000318027224 */ /* 0x000fe200078e0200 */
[----:B------:R-:W-:Y:S01]  /*225a0*/  LOP3.LUT R3, R10, R5, RZ, 0xc0, !PT ;  /* 0x000000050a037212 */ /* 0x000fe200078ec0ff */
[----:B--2---:R-:W-:Y:S02]  /*225b0*/  IMAD R0, R4, R20, R19 ;  /* 0x0000001404007224 */ /* 0x004fe400078e0213 */
[----:B---3--:R-:W-:Y:S02]  /*225c0*/  IMAD R5, R2, R25, R11 ;  /* 0x0000001902057224 */ /* 0x008fe400078e020b */
[----:B------:R-:W-:Y:S02]  /*225d0*/  IMAD.MOV.U32 R4, RZ, RZ, 0x1 ;  /* 0x00000001ff047424 */ /* 0x000fe400078e00ff */
[----:B------:R-:W-:Y:S02]  /*225e0*/  IMAD R2, R0, R16, R3 ;  /* 0x0000001000027224 */ /* 0x000fe400078e0203 */
[----:B------:R-:W-:Y:S01]  /*225f0*/  IMAD.MOV.U32 R10, RZ, RZ, R14 ;  /* 0x000000ffff0a7224 */ /* 0x000fe200078e000e */
[----:B------:R-:W-:-:S02]  /*22600*/  PRMT R0, R4, 0x7610, R0 ;  /* 0x0000761004007816 */ /* 0x000fc40000000000 */
[----:B------:R-:W-:Y:S02]  /*22610*/  SEL R4, R2, R5, !P4 ;  /* 0x0000000502047207 */ /* 0x000fe40006000000 */
[----:B------:R-:W-:-:S07]  /*22620*/  SEL R5, R5, R2, !P4 ;  /* 0x0000000205057207 */ /* 0x000fce0006000000 */
.L_x_557:
[----:B------:R-:W-:-:S08]  /*22630*/  NOP ;  /* 0x0000000000007918 */ /* 0x000fd00000000000 */
[----:B------:R-:W0:-:S00]  /*22640*/  USETMAXREG.DEALLOC.CTAPOOL 0x18 ;  /* 0x00000018000079c8 */ /* 0x000e0000080e0500 */
[----:B------:R-:W-:-:S13]  /*22650*/  ISETP.NE.AND P0, PT, RZ, UR8, PT ;  /* 0x00000008ff007c0c */ /* 0x000fda000bf05270 */
[----:B------:R-:W-:Y:S05]  /*22660*/  @P0 EXIT ;  /* 0x000000000000094d */ /* 0x000fea0003800000 */
[----:B0-----:R-:W-:Y:S01]  /*22670*/  LOP3.LUT P0, RZ, R0, 0xff, RZ, 0xc0, !PT ;  /* 0x000000ff00ff7812 */ /* 0x001fe2000780c0ff */
[----:B------:R-:W-:Y:S02]  /*22680*/  IMAD.MOV.U32 R6, RZ, RZ, 0x1 ;  /* 0x00000001ff067424 */ /* 0x000fe400078e00ff */
[----:B------:R-:W-:-:S10]  /*22690*/  IMAD.MOV.U32 R7, RZ, RZ, RZ ;  /* 0x000000ffff077224 */ /* 0x000fd400078e00ff */
[----:B------:R-:W-:Y:S05]  /*226a0*/  @!P0 BRA `(.L_x_560) ;  /* 0x0000000c00908947 */ /* 0x000fea0003800000 */
[----:B------:R-:W0:Y:S01]  /*226b0*/  LDC R0, c[0x0][0x28c] ;  /* 0x0000a300ff007b82 */ /* 0x000e220000000800 */
[----:B------:R-:W-:Y:S01]  /*226c0*/  ULDC UR5, c[0x0][0x658] ;  /* 0x0001960000057ab9 */ /* 0x000fe20000000800 */
[----:B------:R-:W-:Y:S01]  /*226d0*/  UMOV UR9, 0xffffffff ;  /* 0xffffffff00097882 */ /* 0x000fe20000000000 */
[----:B------:R-:W-:Y:S01]  /*226e0*/  UMOV UR11, 0x1 ;  /* 0x00000001000b7882 */ /* 0x000fe20000000000 */
[----:B------:R-:W-:Y:S01]  /*226f0*/  USHF.L.U32 UR9, UR9, UR5, URZ ;  /* 0x0000000509097299 */ /* 0x000fe2000800063f */
[----:B------:R-:W-:Y:S01]  /*22700*/  BSSY B0, `(.L_x_560) ;  /* 0x00000de000007945 */ /* 0x000fe20003800000 */
[----:B------:R-:W-:Y:S01]  /*22710*/  ULDC UR7, c[0x0][0xc] ;  /* 0x0000030000077ab9 */ /* 0x000fe20000000800 */
[----:B------:R-:W-:Y:S01]  /*22720*/  ULDC UR10, c[0x0][0x10] ;  /* 0x00000400000a7ab9 */ /* 0x000fe20000000800 */
[----:B------:R-:W1:Y:S01]  /*22730*/  S2UR UR6, SR_CgaCtaId ;  /* 0x00000000000679c3 */ /* 0x000e620000008800 */
[----:B------:R-:W-:Y:S01]  /*22740*/  ULOP3.LUT UR15, URZ, UR9, URZ, 0x33, !UPT ;  /* 0x000000093f0f7292 */ /* 0x000fe2000f8e333f */
[----:B------:R-:W-:Y:S01]  /*22750*/  IMAD.MOV.U32 R9, RZ, RZ, 0x1 ;  /* 0x00000001ff097424 */ /* 0x000fe200078e00ff */
[----:B------:R-:W-:Y:S01]  /*22760*/  ULDC UR4, c[0x0][0x600] ;  /* 0x0001800000047ab9 */ /* 0x000fe20000000800 */
[----:B------:R-:W-:Y:S01]  /*22770*/  IMAD.MOV.U32 R6, RZ, RZ, 0x1 ;  /* 0x00000001ff067424 */ /* 0x000fe200078e00ff */
[----:B------:R-:W-:Y:S01]  /*22780*/  UMOV UR18, 0x5 ;  /* 0x0000000500127882 */ /* 0x000fe20000000000 */
[----:B------:R-:W-:Y:S01]  /*22790*/  IMAD.MOV.U32 R7, RZ, RZ, RZ ;  /* 0x000000ffff077224 */ /* 0x000fe200078e00ff */
[----:B------:R-:W-:-:S02]  /*227a0*/  ULOP3.LUT UR27, UR13, 0x2, URZ, 0xfc, !UPT ;  /* 0x000000020d1b7892 */ /* 0x000fc4000f8efc3f */
[----:B------:R-:W-:Y:S02]  /*227b0*/  UIADD3 UR4, UR4, -0x1, URZ ;  /* 0xffffffff04047890 */ /* 0x000fe4000fffe03f */
[----:B------:R-:W-:Y:S01]  /*227c0*/  USHF.L.U32 UR5, UR11, UR5, URZ ;  /* 0x000000050b057299 */ /* 0x000fe2000800063f */
[----:B------:R-:W-:Y:S01]  /*227d0*/  ULDC.64 UR28, c[0x0][0x198] ;  /* 0x00006600001c7ab9 */ /* 0x000fe20000000a00 */
[----:B0-----:R-:W-:-:S05]  /*227e0*/  VIADD R0, R0, 0x1f ;  /* 0x0000001f00007836 */ /* 0x001fca0000000000 */
[----:B------:R-:W-:Y:S01]  /*227f0*/  SHF.R.S32.HI R3, RZ, 0x1f, R0 ;  /* 0x0000001fff037819 */ /* 0x000fe20000011400 */
[----:B-1----:R-:W-:-:S03]  /*22800*/  ULOP3.LUT UR8, UR6, 0x1, URZ, 0xc0, !UPT ;  /* 0x0000000106087892 */ /* 0x002fc6000f8ec03f */
[----:B------:R-:W-:Y:S01]  /*22810*/  LEA.HI R0, R3, R0, RZ, 0x5 ;  /* 0x0000000003007211 */ /* 0x000fe200078f28ff */
[----:B------:R-:W-:Y:S02]  /*22820*/  USHF.R.U32.HI UR30, URZ, 0x1, UR6 ;  /* 0x000000013f1e7899 */ /* 0x000fe40008011606 */
[----:B------:R-:W-:Y:S01]  /*22830*/  USHF.L.U32 UR14, UR6, 0x7, URZ ;  /* 0x00000007060e7899 */ /* 0x000fe2000800063f */
[----:B------:R-:W-:Y:S01]  /*22840*/  SHF.R.S32.HI R0, RZ, 0x5, R0 ;  /* 0x00000005ff007819 */ /* 0x000fe20000011400 */
[----:B------:R-:W-:Y:S02]  /*22850*/  USHF.L.U32 UR31, UR6, 0xc, URZ ;  /* 0x0000000c061f7899 */ /* 0x000fe4000800063f */
[----:B------:R-:W-:Y:S02]  /*22860*/  ULOP3.LUT UR6, UR6, 0xfffffffe, URZ, 0xc0, !UPT ;  /* 0xfffffffe06067892 */ /* 0x000fe4000f8ec03f */
[----:B------:R-:W-:Y:S01]  /*22870*/  UISETP.GT.U32.AND UP0, UPT, UR8, 0xffff, UPT ;  /* 0x0000ffff0800788c */ /* 0x000fe2000bf04070 */
[----:B------:R-:W-:Y:S01]  /*22880*/  VIADD R15, R0, 0x1 ;  /* 0x00000001000f7836 */ /* 0x000fe20000000000 */
[----:B------:R-:W-:-:S02]  /*22890*/  USHF.L.U32 UR16, UR11, UR6, URZ ;  /* 0x000000060b107299 */ /* 0x000fc4000800063f */
[----:B------:R-:W-:Y:S02]  /*228a0*/  ULOP3.LUT UR9, UR6, 0x1, URZ, 0xfc, !UPT ;  /* 0x0000000106097892 */ /* 0x000fe4000f8efc3f */
[----:B------:R-:W-:Y:S02]  /*228b0*/  UIMAD.WIDE.U32 UR6, UR7, UR10, URZ ;  /* 0x0000000a070672a5 */ /* 0x000fe4000f8e003f */
[----:B------:R-:W-:Y:S01]  /*228c0*/  USEL UR8, UR8, 0xffff, !UP0 ;  /* 0x0000ffff08087887 */ /* 0x000fe2000c000000 */
[----:B------:R-:W-:Y:S01]  /*228d0*/  ULDC UR10, c[0x0][0x14] ;  /* 0x00000500000a7ab9 */ /* 0x000fe20000000800 */
[----:B------:R-:W-:Y:S02]  /*228e0*/  USHF.L.U32 UR9, UR11, UR9, URZ ;  /* 0x000000090b097299 */ /* 0x000fe4000800063f */
[----:B------:R-:W-:Y:S02]  /*228f0*/  UIMAD.WIDE.U32 UR24, UR6, UR10, URZ ;  /* 0x0000000a061872a5 */ /* 0x000fe4000f8e003f */
[----:B------:R-:W-:-:S02]  /*22900*/  UIMAD UR17, UR7, UR10, URZ ;  /* 0x0000000a071172a4 */ /* 0x000fc4000f8e023f */
[----:B------:R-:W-:Y:S02]  /*22910*/  ULOP3.LUT UR8, UR8, 0xffff, URZ, 0xc0, !UPT ;  /* 0x0000ffff08087892 */ /* 0x000fe4000f8ec03f */
[----:B------:R-:W-:Y:S02]  /*22920*/  ULOP3.LUT UR14, UR14, 0x80, URZ, 0xc0, !UPT ;  /* 0x000000800e0e7892 */ /* 0x000fe4000f8ec03f */
[----:B------:R-:W-:Y:S02]  /*22930*/  ULOP3.LUT UR16, UR16, UR9, URZ, 0xfc, !UPT ;  /* 0x0000000910107292 */ /* 0x000fe4000f8efc3f */
[----:B------:R-:W-:Y:S02]  /*22940*/  UIADD3 UR17, UR25, UR17, URZ ;  /* 0x0000001119117290 */ /* 0x000fe4000fffe03f */
[----:B------:R-:W-:-:S12]  /*22950*/  USHF.L.U32 UR18, UR18, UR8, URZ ;  /* 0x0000000812127299 */ /* 0x000fd8000800063f */
.L_x_571:
[----:B------:R-:W-:-:S03]  /*22960*/  UMOV UR6, 0xffffffff ;  /* 0xffffffff00067882 */ /* 0x000fc60000000000 */
[----:B------:R-:W-:Y:S05]  /*22970*/  BRA.DIV UR6, `(.L_x_561) ;  /* 0x0000001606407947 */ /* 0x000fea000b800000 */
[----:B------:R-:W-:-:S13]  /*22980*/  ELECT P0, URZ, PT ;  /* 0x00000000003f782f */ /* 0x000fda0003800000 */
.L_x_592:
[----:B------:R-:W0:Y:S01]  /*22990*/  LDC R2, c[0x0][0x28c] ;  /* 0x0000a300ff027b82 */ /* 0x000e220000000800 */
[----:B------:R-:W-:Y:S01]  /*229a0*/  BSSY B1, `(.L_x_562) ;  /* 0x000003c000017945 */ /* 0x000fe20003800000 */
[----:B0-----:R-:W-:-:S13]  /*229b0*/  ISETP.LT.OR P0, PT, R2, 0x1, !P0 ;  /* 0x000000010200780c */ /* 0x001fda0004701670 */
[----:B------:R-:W-:Y:S05]  /*229c0*/  @P0 BRA `(.L_x_563) ;  /* 0x0000000000e40947 */ /* 0x000fea0003800000 */
[----:B------:R-:W-:Y:S01]  /*229d0*/  LEA R2, R5, UR30, 0x1 ;  /* 0x0000001e05027c11 */ /* 0x000fe2000f8e08ff */
[----:B------:R-:W-:Y:S01]  /*229e0*/  IMAD.MOV.U32 R13, RZ, RZ, RZ ;  /* 0x000000ffff0d7224 */ /* 0x000fe200078e00ff */
[----:B------:R-:W-:Y:S01]  /*229f0*/  LEA R4, R4, UR14, 0x8 ;  /* 0x0000000e04047c11 */ /* 0x000fe2000f8e40ff */
[----:B------:R-:W-:Y:S02]  /*22a00*/  IMAD.MOV.U32 R3, RZ, RZ, R15 ;  /* 0x000000ffff037224 */ /* 0x000fe400078e000f */
[----:B------:R-:W-:Y:S02]  /*22a10*/  IMAD.SHL.U32 R2, R2, 0x80, RZ ;  /* 0x0000008002027824 */ /* 0x000fe400078e00ff */
[----:B------:R-:W-:Y:S02]  /*22a20*/  IMAD.MOV.U32 R5, RZ, RZ, R6 ;  /* 0x000000ffff057224 */ /* 0x000fe400078e0006 */
[----:B------:R-:W-:-:S07]  /*22a30*/  IMAD.MOV.U32 R8, RZ, RZ, R7 ;  /* 0x000000ffff087224 */ /* 0x000fce00078e0007 */
.L_x_566:
[----:B------:R-:W0:Y:S01]  /*22a40*/  S2R R12, SR_CgaCtaId ;  /* 0x00000000000c7919 */ /* 0x000e220000008800 */
[----:B------:R-:W-:Y:S01]  /*22a50*/  MOV R11, 0x400 ;  /* 0x00000400000b7802 */ /* 0x000fe20000000f00 */
[----:B------:R-:W1:Y:S03]  /*22a60*/  S2R R14, SR_TID.X ;  /* 0x00000000000e7919 */ /* 0x000e660000002100 */
[----:B0-----:R-:W-:Y:S02]  /*22a70*/  LEA R17, R12, R11, 0x18 ;  /* 0x0000000b0c117211 */ /* 0x001fe400078ec0ff */
[----:B------:R-:W-:Y:S02]  /*22a80*/  SHF.L.U32 R11, R5, 0x1f, RZ ;  /* 0x0000001f050b7819 */ /* 0x000fe400000006ff */
[----:B-1----:R-:W-:Y:S01]  /*22a90*/  LOP3.LUT P1, RZ, R14, 0x7f, RZ, 0xc0, !PT ;  /* 0x0000007f0eff7812 */ /* 0x002fe2000782c0ff */
[----:B------:R-:W-:-:S04]  /*22aa0*/  IMAD R12, R8, 0x8, R17 ;  /* 0x00000008080c7824 */ /* 0x000fc800078e0211 */
[----:B------:R-:W0:Y:S02]  /*22ab0*/  SYNCS.PHASECHK.TRANS64.TRYWAIT P0, [R12+URZ+0x70], R11 ;  /* 0x0000700b0c0075a7 */ /* 0x000e24000800017f */
[----:B0-----:R-:W-:Y:S06]  /*22ac0*/  @!P0 BRA `(.L_x_564) ;  /* 0x00000014000c8947 */ /* 0x001fec0003800000 */
.L_x_593:
[----:B0-----:R-:W0:Y:S01]  /*22ad0*/  @!P1 LDC R11, c[0x0][0x500] ;  /* 0x00014000ff0b9b82 */ /* 0x001e220000000800 */
[----:B------:R-:W-:-:S04]  /*22ae0*/  UPRMT UR6, UR27, 0x9910, URZ ;  /* 0x000099101b067896 */ /* 0x000fc8000800003f */
[----:B------:R-:W-:-:S06]  /*22af0*/  UISETP.NE.AND UP0, UPT, UR6, 0x2, UPT ;  /* 0x000000020600788c */ /* 0x000fcc000bf05270 */
[----:B------:R-:W-:Y:S01]  /*22b00*/  PLOP3.LUT P0, PT, PT, PT, UP0, 0x80, 0x0 ;  /* 0x000000000000781c */ /* 0x000fe20003f0f008 */
[----:B0-----:R0:W-:-:S12]  /*22b10*/  @!P1 SYNCS.ARRIVE.TRANS64 RZ, [R12+URZ], R11 ;  /* 0x0000000b0cff99a7 */ /* 0x0011d8000800003f */
[----:B------:R-:W-:Y:S05]  /*22b20*/  @P0 BRA `(.L_x_565) ;  /* 0x0000000000040947 */ /* 0x000fea0003800000 */
[----:B------:R-:W-:Y:S01]  /*22b30*/  BPT.TRAP 0x1 ;  /* 0x000000040000795c */ /* 0x000fe20000300000 */
.L_x_565:
[----:B------:R-:W-:Y:S01]  /*22b40*/  R2UR UR7, R8 ;  /* 0x00000000080772ca */ /* 0x000fe200000e0000 */
[----:B------:R-:W-:Y:S01]  /*22b50*/  VIADD R3, R3, 0xffffffff ;  /* 0xffffffff03037836 */ /* 0x000fe20000000000 */
[----:B------:R-:W-:Y:S01]  /*22b60*/  R2UR UR22, R17 ;  /* 0x00000000111672ca */ /* 0x000fe200000e0000 */
[----:B------:R-:W-:Y:S01]  /*22b70*/  UIADD3 UR6, UP0, UR28, 0xf0, URZ ;  /* 0x000000f01c067890 */ /* 0x000fe2000ff1e03f */
[----:B------:R-:W-:Y:S01]  /*22b80*/  R2UR UR23, R2 ;  /* 0x00000000021772ca */ /* 0x000fe200000e0000 */
[----:B------:R-:W-:Y:S01]  /*22b90*/  UIADD3 UR34, UP1, UR28, 0x1f0, URZ ;  /* 0x000001f01c227890 */ /* 0x000fe2000ff3e03f */
[----:B------:R-:W-:Y:S01]  /*22ba0*/  R2UR UR9, R12 ;  /* 0x000000000c0972ca */ /* 0x000fe200000e0000 */
[----:B------:R-:W-:Y:S01]  /*22bb0*/  UPRMT UR19, URZ, 0x5410, UR18 ;  /* 0x000054103f137896 */ /* 0x000fe20008000012 */
[----:B------:R-:W-:Y:S01]  /*22bc0*/  R2UR UR10, R13 ;  /* 0x000000000d0a72ca */ /* 0x000fe200000e0000 */
[----:B------:R-:W-:Y:S01]  /*22bd0*/  VIADD R8, R8, 0x1 ;  /* 0x0000000108087836 */ /* 0x000fe20000000000 */
[----:B------:R-:W-:Y:S01]  /*22be0*/  R2UR UR12, R10 ;  /* 0x000000000a0c72ca */ /* 0x000fe200000e0000 */
[----:B------:R-:W-:Y:S01]  /*22bf0*/  UPRMT UR32, URZ, 0x5410, UR16 ;  /* 0x000054103f207896 */ /* 0x000fe20008000010 */
[----:B------:R-:W-:Y:S01]  /*22c00*/  R2UR UR26, R4 ;  /* 0x00000000041a72ca */ /* 0x000fe200000e0000 */
[----:B------:R-:W-:Y:S01]  /*22c10*/  USHF.L.U32 UR7, UR7, 0xd, URZ ;  /* 0x0000000d07077899 */ /* 0x000fe2000800063f */
[----:B------:R-:W-:Y:S01]  /*22c20*/  ISETP.GT.AND P1, PT, R3, 0x1, PT ;  /* 0x000000010300780c */ /* 0x000fe20003f24270 */
[----:B------:R-:W-:Y:S01]  /*22c30*/  UIADD3.X UR35, URZ, UR29, URZ, UP1, !UPT ;  /* 0x0000001d3f237290 */ /* 0x000fe20008ffe43f */
[C---:B------:R-:W-:Y:S01]  /*22c40*/  ISETP.NE.AND P0, PT, R8.reuse, 0xe, PT ;  /* 0x0000000e0800780c */ /* 0x040fe20003f05270 */
[----:B------:R-:W-:Y:S01]  /*22c50*/  ULEA UR8, UR30, UR7, 0xc ;  /* 0x000000071e087291 */ /* 0x000fe2000f8e603f */
[----:B------:R-:W-:Y:S01]  /*22c60*/  VIADD R13, R13, 0x20 ;  /* 0x000000200d0d7836 */ /* 0x000fe20000000000 */
[----:B------:R-:W-:Y:S01]  /*22c70*/  ULOP3.LUT UR11, UR7, 0x1000, UR31, 0xf8, !UPT ;  /* 0x00001000070b7892 */ /* 0x000fe2000f8ef81f */
[----:B0-----:R-:W-:Y:S01]  /*22c80*/  SEL R12, RZ, 0x1, P0 ;  /* 0x00000001ff0c7807 */ /* 0x001fe20000000000 */
[----:B------:R-:W-:Y:S01]  /*22c90*/  UIADD3 UR8, UR22, 0x200, UR8 ;  /* 0x0000020016087890 */ /* 0x000fe2000fffe008 */
[----:B------:R-:W-:Y:S01]  /*22ca0*/  SEL R8, R8, RZ, P0 ;  /* 0x000000ff08087207 */ /* 0x000fe20000000000 */
[----:B------:R-:W-:Y:S01]  /*22cb0*/  UIADD3.X UR7, URZ, UR29, URZ, UP0, !UPT ;  /* 0x0000001d3f077290 */ /* 0x000fe200087fe43f */
[----:B------:R-:W-:Y:S01]  /*22cc0*/  LOP3.LUT R5, R5, R12, RZ, 0x3c, !PT ;  /* 0x0000000c05057212 */ /* 0x000fe200078e3cff */
[----:B------:R-:W-:Y:S01]  /*22cd0*/  UIADD3 UR22, UR22, 0x1c200, UR11 ;  /* 0x0001c20016167890 */ /* 0x000fe2000fffe00b */
[----:B------:R-:W-:Y:S01]  /*22ce0*/  UMOV UR20, 0x0 ;  /* 0x0000000000147882 */ /* 0x000fe20000000000 */
[----:B------:R-:W-:Y:S01]  /*22cf0*/  UMOV UR21, 0x10000000 ;  /* 0x1000000000157882 */ /* 0x000fe20000000000 */
[----:B------:R-:W-:-:S04]  /*22d00*/  UMOV UR11, UR23 ;  /* 0x00000017000b7c82 */ /* 0x000fc80008000000 */
[----:B------:R0:W-:Y:S02]  /*22d10*/  UTMALDG.3D.MULTICAST [UR8], [UR6], UR19, desc[UR20] ;  /* 0x00001408060073b4 */ /* 0x0001e40008011813 */
[----:B0-----:R-:W-:Y:S01]  /*22d20*/  UMOV UR8, UR22 ;  /* 0x0000001600087c82 */ /* 0x001fe20008000000 */
[----:B------:R-:W-:Y:S02]  /*22d30*/  UMOV UR11, UR26 ;  /* 0x0000001a000b7c82 */ /* 0x000fe40008000000 */
[----:B------:R0:W-:Y:S02]  /*22d40*/  UTMALDG.3D.MULTICAST [UR8], [UR34], UR32, desc[UR20] ;  /* 0x00001408220073b4 */ /* 0x0001e40008011820 */
[----:B0-----:R-:W-:Y:S05]  /*22d50*/  @P1 BRA `(.L_x_566) ;  /* 0xfffffffc00381947 */ /* 0x001fea000383ffff */
.L_x_563:
[----:B------:R-:W-:Y:S05]  /*22d60*/  BSYNC B1 ;  /* 0x0000000000017941 */ /* 0x000fea0003800000 */
.L_x_562:
[----:B------:R-:W2:Y:S01]  /*22d70*/  LDL.LU R16, [R1+0x460] ;  /* 0x0004600001107983 */ /* 0x000ea20000300800 */
[----:B------:R-:W-:Y:S01]  /*22d80*/  LOP3.LUT P0, RZ, R9, 0xff, RZ, 0xc0, !PT ;  /* 0x000000ff09ff7812 */ /* 0x000fe2000780c0ff */
[C---:B------:R-:W-:Y:S01]  /*22d90*/  IMAD.IADD R4, R0.reuse, 0x1, R7 ;  /* 0x0000000100047824 */ /* 0x040fe200078e0207 */
[----:B------:R-:W-:Y:S01]  /*22da0*/  ULDC.64 UR6, c[0x0][0x650] ;  /* 0x0001940000067ab9 */ /* 0x000fe20000000a00 */
[----:B------:R-:W3:Y:S01]  /*22db0*/  LDL.LU R14, [R1+0x464] ;  /* 0x00046400010e7983 */ /* 0x000ee20000300800 */
[----:B------:R-:W-:Y:S01]  /*22dc0*/  ISETP.GE.U32.AND P1, PT, R0, 0xe, PT ;  /* 0x0000000e0000780c */ /* 0x000fe20003f26070 */
[----:B------:R-:W-:Y:S01]  /*22dd0*/  BSSY B1, `(.L_x_567) ;  /* 0x000006e000017945 */ /* 0x000fe20003800000 */
[----:B------:R-:W-:Y:S01]  /*22de0*/  IMAD.MOV.U32 R10, RZ, RZ, -0x1 ;  /* 0xffffffffff0a7424 */ /* 0x000fe200078e00ff */
[----:B------:R-:W-:-:S06]  /*22df0*/  PRMT R9, RZ, 0x7610, R9 ;  /* 0x00007610ff097816 */ /* 0x000fcc0000000009 */
[----:B------:R-:W0:Y:S01]  /*22e00*/  @P0 S2R R3, SR_CgaCtaId ;  /* 0x0000000000030919 */ /* 0x000e220000008800 */
[----:B------:R-:W-:-:S04]  /*22e10*/  @P0 MOV R2, 0x400 ;  /* 0x0000040000020802 */ /* 0x000fc80000000f00 */
[----:B0-----:R-:W-:-:S04]  /*22e20*/  @P0 LEA R2, R3, R2, 0x18 ;  /* 0x0000000203020211 */ /* 0x001fc800078ec0ff */
[----:B------:R0:W-:Y:S01]  /*22e30*/  @P0 SYNCS.ARRIVE.TRANS64.A1T0 RZ, [R2+URZ+0xf8], RZ ;  /* 0x0000f8ff02ff09a7 */ /* 0x0001e2000810003f */
[----:B------:R-:W-:-:S04]  /*22e40*/  ISETP.GT.U32.AND P0, PT, R4, 0xd, PT ;  /* 0x0000000d0400780c */ /* 0x000fc80003f04070 */
[----:B------:R-:W-:Y:S02]  /*22e50*/  ISETP.LT.U32.AND P0, PT, R0, 0xe, P0 ;  /* 0x0000000e0000780c */ /* 0x000fe40000701070 */
[----:B0-----:R-:W-:-:S05]  /*22e60*/  SHF.R.U32.HI R2, RZ, 0x1, R4 ;  /* 0x00000001ff027819 */ /* 0x001fca0000011604 */
[----:B------:R-:W-:-:S05]  /*22e70*/  IMAD.WIDE.U32 R2, R2, -0x6db6db6d, RZ ;  /* 0x9249249302027825 */ /* 0x000fca00078e00ff */
[----:B------:R-:W-:Y:S02]  /*22e80*/  SHF.R.U32.HI R5, RZ, 0x2, R3 ;  /* 0x00000002ff057819 */ /* 0x000fe40000011603 */
[----:B------:R-:W-:Y:S02]  /*22e90*/  SEL R3, RZ, 0x1, !P0 ;  /* 0x00000001ff037807 */ /* 0x000fe40004000000 */
[----:B------:R-:W-:Y:S01]  /*22ea0*/  PRMT R2, RZ, 0x7610, R2 ;  /* 0x00007610ff027816 */ /* 0x000fe20000000002 */
[----:B------:R-:W-:Y:S01]  /*22eb0*/  IMAD R7, R5, -0xe, R4 ;  /* 0xfffffff205077824 */ /* 0x000fe200078e0204 */
[----:B------:R-:W-:Y:S01]  /*22ec0*/  LOP3.LUT R6, R6, R3, RZ, 0x3c, !PT ;  /* 0x0000000306067212 */ /* 0x000fe200078e3cff */
[----:B------:R-:W-:-:S03]  /*22ed0*/  IMAD.MOV.U32 R4, RZ, RZ, -0x1 ;  /* 0xffffffffff047424 */ /* 0x000fc600078e00ff */
[----:B------:R-:W-:Y:S01]  /*22ee0*/  @P1 LOP3.LUT R6, R6, 0x1, R5, 0x78, !PT ;  /* 0x0000000106061812 */ /* 0x000fe200078e7805 */
[----:B------:R-:W-:Y:S01]  /*22ef0*/  IMAD.MOV.U32 R5, RZ, RZ, -0x1 ;  /* 0xffffffffff057424 */ /* 0x000fe200078e00ff */
[----:B---3--:R-:W-:-:S04]  /*22f00*/  IADD3 R14, P0, R14, UR24, RZ ;  /* 0x000000180e0e7c10 */ /* 0x008fc8000ff1e0ff */
[----:B--2---:R-:W-:Y:S01]  /*22f10*/  IADD3.X R16, R16, UR17, RZ, P0, !PT ;  /* 0x0000001110107c10 */ /* 0x004fe200087fe4ff */
[----:B------:R0:W-:Y:S01]  /*22f20*/  STL [R1+0x464], R14 ;  /* 0x0004640e01007387 */ /* 0x0001e20000100800 */
[----:B------:R-:W-:-:S03]  /*22f30*/  ISETP.GE.U32.AND P0, PT, R14, UR6, PT ;  /* 0x000000060e007c0c */ /* 0x000fc6000bf06070 */
[----:B------:R0:W-:Y:S01]  /*22f40*/  STL [R1+0x460], R16 ;  /* 0x0004601001007387 */ /* 0x0001e20000100800 */
[----:B------:R-:W-:-:S13]  /*22f50*/  ISETP.GE.U32.AND.EX P0, PT, R16, UR7, PT, P0 ;  /* 0x0000000710007c0c */ /* 0x000fda000bf06100 */
[----:B0-----:R-:W-:Y:S05]  /*22f60*/  @P0 BRA `(.L_x_568) ;  /* 0x0000000400500947 */ /* 0x001fea0003800000 */
[----:B------:R-:W0:Y:S01]  /*22f70*/  S2R R8, SR_CTAID.X ;  /* 0x0000000000087919 */ /* 0x000e220000002500 */
[----:B------:R-:W-:Y:S01]  /*22f80*/  ULDC UR6, c[0x0][0x150] ;  /* 0x0000540000067ab9 */ /* 0x000fe20000000800 */
[----:B------:R-:W1:Y:S01]  /*22f90*/  LDC R3, c[0x0][0x144] ;  /* 0x00005100ff037b82 */ /* 0x000e620000000800 */
[----:B------:R-:W-:Y:S01]  /*22fa0*/  ULDC UR9, c[0x0][0x630] ;  /* 0x00018c0000097ab9 */ /* 0x000fe20000000800 */
[----:B------:R-:W2:Y:S06]  /*22fb0*/  S2R R5, SR_CTAID.Y ;  /* 0x0000000000057919 */ /* 0x000eac0000002600 */
[----:B------:R-:W3:Y:S01]  /*22fc0*/  LDC R12, c[0x0][0x148] ;  /* 0x00005200ff0c7b82 */ /* 0x000ee20000000800 */
[----:B0-----:R-:W-:-:S02]  /*22fd0*/  I2FP.F32.U32 R2, R8 ;  /* 0x0000000800027245 */ /* 0x001fc40000201000 */
[----:B--2---:R-:W-:-:S03]  /*22fe0*/  I2FP.F32.U32 R4, R5 ;  /* 0x0000000500047245 */ /* 0x004fc60000201000 */
[----:B------:R-:W-:Y:S01]  /*22ff0*/  FMUL R2, R2, UR6 ;  /* 0x0000000602027c20 */ /* 0x000fe20008400000 */
[----:B------:R-:W-:Y:S02]  /*23000*/  ULDC UR6, c[0x0][0x154] ;  /* 0x0000550000067ab9 */ /* 0x000fe40000000800 */
[----:B------:R-:W-:Y:S01]  /*23010*/  FMUL R10, R4, UR6 ;  /* 0x00000006040a7c20 */ /* 0x000fe20008400000 */
[----:B------:R-:W-:Y:S02]  /*23020*/  ULDC.64 UR6, c[0x0][0x628] ;  /* 0x00018a0000067ab9 */ /* 0x000fe40000000a00 */
[----:B------:R-:W0:Y:S01]  /*23030*/  F2I.U32.TRUNC.NTZ R2, R2 ;  /* 0x0000000200027305 */ /* 0x000e22000020f000 */
[----:B------:R-:W-:-:S04]  /*23040*/  ISETP.NE.U32.AND P0, PT, RZ, UR6, PT ;  /* 0x00000006ff007c0c */ /* 0x000fc8000bf05070 */
[----:B------:R-:W-:-:S03]  /*23050*/  ISETP.NE.AND.EX P0, PT, RZ, UR7, PT, P0 ;  /* 0x00000007ff007c0c */ /* 0x000fc6000bf05300 */
[----:B------:R-:W2:Y:S01]  /*23060*/  F2I.U32.TRUNC.NTZ R10, R10 ;  /* 0x0000000a000a7305 */ /* 0x000ea2000020f000 */
[----:B0-----:R-:W-:Y:S02]  /*23070*/  IMAD.MOV R4, RZ, RZ, -R2 ;  /* 0x000000ffff047224 */ /* 0x001fe400078e0a02 */
[----:B------:R-:W-:Y:S02]  /*23080*/  IMAD.MOV.U32 R2, RZ, RZ, R14 ;  /* 0x000000ffff027224 */ /* 0x000fe400078e000e */
[----:B-1----:R-:W-:Y:S02]  /*23090*/  IMAD R8, R3, R4, R8 ;  /* 0x0000000403087224 */ /* 0x002fe400078e0208 */
[----:B--2---:R-:W-:-:S04]  /*230a0*/  IMAD.MOV R3, RZ, RZ, -R10 ;  /* 0x000000ffff037224 */ /* 0x004fc800078e0a0a */
[----:B---3--:R-:W-:Y:S02]  /*230b0*/  @P4 IMAD R8, R12, R3, R5 ;  /* 0x000000030c084224 */ /* 0x008fe400078e0205 */
[----:B------:R-:W-:Y:S01]  /*230c0*/  IMAD.MOV.U32 R3, RZ, RZ, R16 ;  /* 0x000000ffff037224 */ /* 0x000fe200078e0010 */
[----:B------:R-:W-:Y:S06]  /*230d0*/  @!P0 BRA `(.L_x_569) ;  /* 0x0000000000288947 */ /* 0x000fec0003800000 */
[----:B------:R-:W-:Y:S02]  /*230e0*/  ULDC UR8, c[0x0][0x634] ;  /* 0x00018d0000087ab9 */ /* 0x000fe40000000800 */
[----:B------:R-:W-:-:S05]  /*230f0*/  IADD3 R3, P0, R14, UR8, RZ ;  /* 0x000000080e037c10 */ /* 0x000fca000ff1e0ff */
[----:B------:R-:W-:-:S04]  /*23100*/  IMAD.X R11, RZ, RZ, R16, P0 ;  /* 0x000000ffff0b7224 */ /* 0x000fc800000e0610 */
[----:B------:R-:W-:-:S04]  /*23110*/  IMAD.WIDE.U32 R4, R11, UR6, RZ ;  /* 0x000000060b047c25 */ /* 0x000fc8000f8e00ff */
[----:B------:R-:W-:-:S04]  /*23120*/  IMAD.WIDE.U32 R4, P0, R3, UR7, R4 ;  /* 0x0000000703047c25 */ /* 0x000fc8000f800004 */
[----:B------:R-:W-:-:S04]  /*23130*/  IMAD.WIDE.U32 R2, R3, UR6, RZ ;  /* 0x0000000603027c25 */ /* 0x000fc8000f8e00ff */
[----:B------:R-:W-:Y:S01]  /*23140*/  IMAD.MOV.U32 R2, RZ, RZ, R5 ;  /* 0x000000ffff027224 */ /* 0x000fe200078e0005 */
[----:B------:R-:W-:Y:S01]  /*23150*/  IADD3 RZ, P1, R3, R4, RZ ;  /* 0x0000000403ff7210 */ /* 0x000fe20007f3e0ff */
[----:B------:R-:W-:-:S04]  /*23160*/  IMAD.X R3, RZ, RZ, RZ, P0 ;  /* 0x000000ffff037224 */ /* 0x000fc800000e06ff */
[----:B------:R-:W-:-:S08]  /*23170*/  IMAD.WIDE.U32.X R2, R11, UR7, R2, P1 ;  /* 0x000000070b027c25 */ /* 0x000fd000088e0402 */
.L_x_569:
[--C-:B------:R-:W-:Y:S01]  /*23180*/  SHF.R.U64 R10, R2, UR9, R3.reuse ;  /* 0x00000009020a7c19 */ /* 0x100fe20008001203 */
[----:B------:R-:W-:Y:S01]  /*23190*/  ULDC.64 UR6, c[0x0][0x620] ;  /* 0x0001880000067ab9 */ /* 0x000fe20000000a00 */
[----:B------:R-:W-:Y:S01]  /*231a0*/  SHF.R.U32.HI R2, RZ, UR9, R3 ;  /* 0x00000009ff027c19 */ /* 0x000fe20008011603 */
[----:B------:R-:W-:Y:S01]  /*231b0*/  IMAD.MOV.U32 R3, RZ, RZ, R16 ;  /* 0x000000ffff037224 */ /* 0x000fe200078e0010 */
[----:B------:R-:W-:Y:S01]  /*231c0*/  IADD3 R11, P0, RZ, -R10, RZ ;  /* 0x8000000aff0b7210 */ /* 0x000fe20007f1e0ff */
[----:B------:R-:W-:-:S04]  /*231d0*/  ULDC.64 UR8, c[0x0][0x640] ;  /* 0x0001900000087ab9 */ /* 0x000fc80000000a00 */
[----:B------:R-:W-:Y:S01]  /*231e0*/  IMAD.X R2, RZ, RZ, ~R2, P0 ;  /* 0x000000ffff027224 */ /* 0x000fe200000e0e02 */
[----:B------:R-:W-:-:S03]  /*231f0*/  ISETP.NE.U32.AND P0, PT, RZ, UR8, PT ;  /* 0x00000008ff007c0c */ /* 0x000fc6000bf05070 */
[----:B------:R-:W-:Y:S01]  /*23200*/  IMAD R2, R2, UR6, RZ ;  /* 0x0000000602027c24 */ /* 0x000fe2000f8e02ff */
[----:B------:R-:W-:-:S03]  /*23210*/  ISETP.NE.AND.EX P0, PT, RZ, UR9, PT, P0 ;  /* 0x00000009ff007c0c */ /* 0x000fc6000bf05300 */
[----:B------:R-:W-:Y:S02]  /*23220*/  IMAD R5, R11, UR7, R2 ;  /* 0x000000070b057c24 */ /* 0x000fe4000f8e0202 */
[----:B------:R-:W-:-:S04]  /*23230*/  IMAD.MOV.U32 R2, RZ, RZ, R14 ;  /* 0x000000ffff027224 */ /* 0x000fc800078e000e */
[----:B------:R-:W-:Y:S01]  /*23240*/  IMAD.WIDE.U32 R2, R11, UR6, R2 ;  /* 0x000000060b027c25 */ /* 0x000fe2000f8e0002 */
[----:B------:R-:W-:-:S03]  /*23250*/  ULDC UR6, c[0x0][0x618] ;  /* 0x0001860000067ab9 */ /* 0x000fc60000000800 */
[----:B------:R-:W-:-:S05]  /*23260*/  IMAD.IADD R3, R3, 0x1, R5 ;  /* 0x0000000103037824 */ /* 0x000fca00078e0205 */
[--C-:B------:R-:W-:Y:S02]  /*23270*/  SHF.R.U64 R11, R2, UR6, R3.reuse ;  /* 0x00000006020b7c19 */ /* 0x100fe40008001203 */
[----:B------:R-:W-:Y:S01]  /*23280*/  SHF.R.U32.HI R2, RZ, UR6, R3 ;  /* 0x00000006ff027c19 */ /* 0x000fe20008011603 */
[----:B------:R-:W-:-:S03]  /*23290*/  ULDC UR6, c[0x0][0x608] ;  /* 0x0001820000067ab9 */ /* 0x000fc60000000800 */
[--C-:B------:R-:W-:Y:S02]  /*232a0*/  SHF.R.U64 R12, R11, UR6, R2.reuse ;  /* 0x000000060b0c7c19 */ /* 0x100fe40008001202 */
[----:B------:R-:W-:Y:S01]  /*232b0*/  SHF.R.U32.HI R3, RZ, UR6, R2 ;  /* 0x00000006ff037c19 */ /* 0x000fe20008011602 */
[----:B------:R-:W-:-:S03]  /*232c0*/  ULDC UR6, c[0x0][0x658] ;  /* 0x0001960000067ab9 */ /* 0x000fc60000000800 */
[--C-:B------:R-:W-:Y:S02]  /*232d0*/  SHF.R.U64 R13, R12, UR6, R3.reuse ;  /* 0x000000060c0d7c19 */ /* 0x100fe40008001203 */
[----:B------:R-:W-:-:S03]  /*232e0*/  SHF.R.U32.HI R14, RZ, UR6, R3 ;  /* 0x00000006ff0e7c19 */ /* 0x000fc60008011603 */
[----:B------:R-:W-:Y:S02]  /*232f0*/  IMAD.MOV.U32 R2, RZ, RZ, R13 ;  /* 0x000000ffff027224 */ /* 0x000fe400078e000d */
        /* <DEDUP_REMOVED lines=12> */
.L_x_570:
[----:B------:R-:W-:Y:S01]  /*233c0*/  ULDC UR6, c[0x0][0x648] ;  /* 0x0001920000067ab9 */ /* 0x000fe20000000800 */
[----:B------:R-:W-:Y:S02]  /*233d0*/  LOP3.LUT R12, R12, UR15, RZ, 0xc0, !PT ;  /* 0x0000000f0c0c7c12 */ /* 0x000fe4000f8ec0ff */
[----:B------:R-:W-:Y:S01]  /*233e0*/  SHF.R.U64 R3, R2, UR6, R3 ;  /* 0x0000000602037c19 */ /* 0x000fe20008001203 */
[----:B------:R-:W-:-:S04]  /*233f0*/  ULDC UR6, c[0x0][0x638] ;  /* 0x00018e0000067ab9 */ /* 0x000fc80000000800 */
[----:B------:R-:W-:Y:S02]  /*23400*/  IMAD.MOV R2, RZ, RZ, -R3 ;  /* 0x000000ffff027224 */ /* 0x000fe400078e0a03 */
[----:B------:R-:W-:Y:S02]  /*23410*/  IMAD R5, R3, UR5, R12 ;  /* 0x0000000503057c24 */ /* 0x000fe4000f8e020c */
[----:B------:R-:W-:Y:S01]  /*23420*/  IMAD R13, R2, UR6, R13 ;  /* 0x00000006020d7c24 */ /* 0x000fe2000f8e020d */
[----:B------:R-:W-:Y:S01]  /*23430*/  ULDC UR6, c[0x0][0x610] ;  /* 0x0001840000067ab9 */ /* 0x000fe20000000800 */
[----:B------:R-:W-:Y:S01]  /*23440*/  LOP3.LUT R2, R11, UR4, RZ, 0xc0, !PT ;  /* 0x000000040b027c12 */ /* 0x000fe2000f8ec0ff */
[----:B------:R-:W-:Y:S01]  /*23450*/  IMAD R8, R5, UR6, R8 ;  /* 0x0000000605087c24 */ /* 0x000fe2000f8e0208 */
[----:B------:R-:W-:-:S03]  /*23460*/  ULDC UR6, c[0x0][0x600] ;  /* 0x0001800000067ab9 */ /* 0x000fc60000000800 */
[----:B------:R-:W-:Y:S02]  /*23470*/  IMAD R13, R13, UR6, R2 ;  /* 0x000000060d0d7c24 */ /* 0x000fe4000f8e0202 */
[----:B------:R-:W-:-:S03]  /*23480*/  IMAD.MOV.U32 R2, RZ, RZ, 0x1 ;  /* 0x00000001ff027424 */ /* 0x000fc600078e00ff */
[----:B------:R-:W-:Y:S02]  /*23490*/  SEL R4, R13, R8, !P4 ;  /* 0x000000080d047207 */ /* 0x000fe40006000000 */
[----:B------:R-:W-:-:S07]  /*234a0*/  SEL R5, R8, R13, !P4 ;  /* 0x0000000d08057207 */ /* 0x000fce0006000000 */
.L_x_568:
[----:B------:R-:W-:Y:S05]  /*234b0*/  BSYNC B1 ;  /* 0x0000000000017941 */ /* 0x000fea0003800000 */
.L_x_567:
[----:B------:R-:W-:-:S13]  /*234c0*/  LOP3.LUT P0, RZ, R2, 0xff, RZ, 0xc0, !PT ;  /* 0x000000ff02ff7812 */ /* 0x000fda000780c0ff */
[----:B------:R-:W-:Y:S05]  /*234d0*/  @P0 BRA `(.L_x_571) ;  /* 0xfffffff400200947 */ /* 0x000fea000383ffff */
[----:B------:R-:W-:Y:S05]  /*234e0*/  BSYNC B0 ;  /* 0x0000000000007941 */ /* 0x000fea0003800000 */
.L_x_560:
[----:B------:R-:W-:-:S03]  /*234f0*/  UMOV UR6, 0xffffffff ;  /* 0xffffffff00067882 */ /* 0x000fc60000000000 */
[----:B------:R-:W-:Y:S05]  /*23500*/  BRA.DIV UR6, `(.L_x_572) ;  /* 0x0000000a06907947 */ /* 0x000fea000b800000 */
[----:B------:R-:W-:-:S13]  /*23510*/  ELECT P0, URZ, PT ;  /* 0x00000000003f782f */ /* 0x000fda0003800000 */
.L_x_596:
[----:B------:R-:W-:Y:S04]  /*23520*/  BSSY B0, `(.L_x_573) ;  /* 0x0000086000007945 */ /* 0x000fe80003800000 */
[----:B------:R-:W-:Y:S05]  /*23530*/  @!P0 BRA `(.L_x_574) ;  /* 0x0000000800108947 */ /* 0x000fea0003800000 */
[----:B------:R-:W-:-:S04]  /*23540*/  ULOP3.LUT UR6, UR13, 0x2, URZ, 0xfc, !UPT ;  /* 0x000000020d067892 */ /* 0x000fc8000f8efc3f */
[----:B------:R-:W-:-:S06]  /*23550*/  UISETP.NE.AND UP0, UPT, UR6, 0x3, UPT ;  /* 0x000000030600788c */ /* 0x000fcc000bf05270 */
[----:B------:R-:W-:-:S13]  /*23560*/  PLOP3.LUT P0, PT, PT, PT, UP0, 0x80, 0x0 ;  /* 0x000000000000781c */ /* 0x000fda0003f0f008 */
[----:B------:R-:W-:Y:S05]  /*23570*/  @!P0 BRA `(.L_x_575) ;  /* 0x0000000000048947 */ /* 0x000fea0003800000 */
[----:B------:R-:W-:Y:S01]  /*23580*/  BPT.TRAP 0x1 ;  /* 0x000000040000795c */ /* 0x000fe20000300000 */
.L_x_575:
[----:B------:R-:W0:Y:S01]  /*23590*/  S2R R3, SR_CgaCtaId ;  /* 0x0000000000037919 */ /* 0x000e220000008800 */
[----:B------:R-:W-:Y:S02]  /*235a0*/  MOV R0, 0x400 ;  /* 0x0000040000007802 */ /* 0x000fe40000000f00 */
[----:B------:R-:W-:Y:S02]  /*235b0*/  SHF.L.U32 R2, R6, 0x1f, RZ ;  /* 0x0000001f06027819 */ /* 0x000fe400000006ff */
[----:B0-----:R-:W-:-:S05]  /*235c0*/  LEA R0, R3, R0, 0x18 ;  /* 0x0000000003007211 */ /* 0x001fca00078ec0ff */
[----:B------:R-:W-:-:S04]  /*235d0*/  VIADD R0, R0, 0x70 ;  /* 0x0000007000007836 */ /* 0x000fc80000000000 */
[----:B------:R-:W-:-:S04]  /*235e0*/  IMAD R3, R7, 0x8, R0 ;  /* 0x0000000807037824 */ /* 0x000fc800078e0200 */
[----:B------:R-:W0:Y:S02]  /*235f0*/  SYNCS.PHASECHK.TRANS64.TRYWAIT P0, [R3+URZ], R2 ;  /* 0x00000002030075a7 */ /* 0x000e24000800017f */
[----:B0-----:R-:W-:Y:S05]  /*23600*/  @!P0 BRA `(.L_x_576) ;  /* 0x0000000800708947 */ /* 0x001fea0003800000 */
.L_x_597:
[----:B------:R-:W-:-:S05]  /*23610*/  VIADD R7, R7, 0x1 ;  /* 0x0000000107077836 */ /* 0x000fca0000000000 */
[----:B------:R-:W-:-:S04]  /*23620*/  ISETP.NE.AND P0, PT, R7, 0xe, PT ;  /* 0x0000000e0700780c */ /* 0x000fc80003f05270 */
[----:B0-----:R-:W-:Y:S02]  /*23630*/  SEL R3, RZ, 0x1, P0 ;  /* 0x00000001ff037807 */ /* 0x001fe40000000000 */
[----:B------:R-:W-:Y:S02]  /*23640*/  SEL R7, R7, RZ, P0 ;  /* 0x000000ff07077207 */ /* 0x000fe40000000000 */
[----:B------:R-:W-:-:S03]  /*23650*/  LOP3.LUT R6, R6, R3, RZ, 0x3c, !PT ;  /* 0x0000000306067212 */ /* 0x000fc600078e3cff */
[----:B------:R-:W-:Y:S01]  /*23660*/  IMAD R3, R7, 0x8, R0 ;  /* 0x0000000807037824 */ /* 0x000fe200078e0200 */
[----:B------:R-:W-:-:S04]  /*23670*/  SHF.L.U32 R2, R6, 0x1f, RZ ;  /* 0x0000001f06027819 */ /* 0x000fc800000006ff */
[----:B------:R-:W0:Y:S02]  /*23680*/  SYNCS.PHASECHK.TRANS64.TRYWAIT P0, [R3+URZ], R2 ;  /* 0x00000002030075a7 */ /* 0x000e24000800017f */
[----:B0-----:R-:W-:Y:S05]  /*23690*/  @!P0 BRA `(.L_x_577) ;  /* 0x0000000800608947 */ /* 0x001fea0003800000 */
.L_x_598:
[----:B0-----:R-:W-:-:S05]  /*236a0*/  VIADD R2, R7, 0x1 ;  /* 0x0000000107027836 */ /* 0x001fca0000000000 */
[----:B------:R-:W-:-:S04]  /*236b0*/  ISETP.NE.AND P0, PT, R2, 0xe, PT ;  /* 0x0000000e0200780c */ /* 0x000fc80003f05270 */
[----:B------:R-:W-:Y:S02]  /*236c0*/  SEL R3, RZ, 0x1, P0 ;  /* 0x00000001ff037807 */ /* 0x000fe40000000000 */
[----:B------:R-:W-:Y:S02]  /*236d0*/  SEL R5, R2, RZ, P0 ;  /* 0x000000ff02057207 */ /* 0x000fe40000000000 */
[----:B------:R-:W-:-:S03]  /*236e0*/  LOP3.LUT R6, R6, R3, RZ, 0x3c, !PT ;  /* 0x0000000306067212 */ /* 0x000fc600078e3cff */
[----:B------:R-:W-:Y:S01]  /*236f0*/  IMAD R3, R5, 0x8, R0 ;  /* 0x0000000805037824 */ /* 0x000fe200078e0200 */
[----:B------:R-:W-:-:S04]  /*23700*/  SHF.L.U32 R2, R6, 0x1f, RZ ;  /* 0x0000001f06027819 */ /* 0x000fc800000006ff */
[----:B------:R-:W0:Y:S02]  /*23710*/  SYNCS.PHASECHK.TRANS64.TRYWAIT P0, [R3+URZ], R2 ;  /* 0x00000002030075a7 */ /* 0x000e24000800017f */
[----:B0-----:R-:W-:Y:S05]  /*23720*/  @!P0 BRA `(.L_x_578) ;  /* 0x0000000800508947 */ /* 0x001fea0003800000 */
.L_x_599:
        /* <DEDUP_REMOVED lines=9> */
.L_x_600:
        /* <DEDUP_REMOVED lines=9> */
.L_x_601:
        /* <DEDUP_REMOVED lines=9> */
.L_x_602:
        /* <DEDUP_REMOVED lines=9> */
.L_x_603:
        /* <DEDUP_REMOVED lines=9> */
.L_x_604:
        /* <DEDUP_REMOVED lines=9> */
.L_x_605:
        /* <DEDUP_REMOVED lines=9> */
.L_x_606:
        /* <DEDUP_REMOVED lines=9> */
.L_x_607:
        /* <DEDUP_REMOVED lines=9> */
.L_x_608:
        /* <DEDUP_REMOVED lines=9> */
.L_x_609:
[----:B0-----:R-:W-:-:S05]  /*23cd0*/  VIADD R2, R5, 0x1 ;  /* 0x0000000105027836 */ /* 0x001fca0000000000 */
[----:B------:R-:W-:-:S04]  /*23ce0*/  ISETP.NE.AND P0, PT, R2, 0xe, PT ;  /* 0x0000000e0200780c */ /* 0x000fc80003f05270 */
[----:B------:R-:W-:Y:S02]  /*23cf0*/  SEL R4, RZ, 0x1, P0 ;  /* 0x00000001ff047807 */ /* 0x000fe40000000000 */
[----:B------:R-:W-:Y:S02]  /*23d00*/  SEL R3, R2, RZ, P0 ;  /* 0x000000ff02037207 */ /* 0x000fe40000000000 */
[----:B------:R-:W-:-:S03]  /*23d10*/  LOP3.LUT R4, R7, R4, RZ, 0x3c, !PT ;  /* 0x0000000407047212 */ /* 0x000fc600078e3cff */
[----:B------:R-:W-:Y:S01]  /*23d20*/  IMAD R3, R3, 0x8, R0 ;  /* 0x0000000803037824 */ /* 0x000fe200078e0200 */
[----:B------:R-:W-:-:S07]  /*23d30*/  SHF.L.U32 R0, R4, 0x1f, RZ ;  /* 0x0000001f04007819 */ /* 0x000fce00000006ff */
.L_x_589:
[----:B0-----:R0:W1:Y:S02]  /*23d40*/  SYNCS.PHASECHK.TRANS64.TRYWAIT P0, [R3+URZ], R0 ;  /* 0x00000000030075a7 */ /* 0x001064000800017f */
[----:B-1----:R-:W-:Y:S05]  /*23d50*/  @!P0 NANOSLEEP.SYNCS 0x989680 ;  /* 0x009896800000895d */ /* 0x002fea0003900000 */
[----:B------:R-:W1:Y:S02]  /*23d60*/  @!P0 SYNCS.PHASECHK.TRANS64 P0, [R3+URZ], R0 ;  /* 0x00000000030085a7 */ /* 0x000e64000800007f */
[----:B-1----:R-:W-:Y:S05]  /*23d70*/  @!P0 BRA `(.L_x_589) ;  /* 0xfffffffc00f08947 */ /* 0x002fea000383ffff */
.L_x_574:
[----:B------:R-:W-:Y:S05]  /*23d80*/  BSYNC B0 ;  /* 0x0000000000007941 */ /* 0x000fea0003800000 */
.L_x_573:
[----:B------:R-:W-:Y:S05]  /*23d90*/  EXIT ;  /* 0x000000000000794d */ /* 0x000fea0003800000 */
.L_x_22:
[----:B--2---:R-:W-:-:S04]  /*23da0*/  IMAD.U32 R3, RZ, RZ, UR7 ;  /* 0x00000007ff037e24 */ /* 0x004fc8000f8e00ff */
[----:B------:R2:W4:Y:S03]  /*23db0*/  SYNCS.PHASECHK.TRANS64.TRYWAIT P0, [R3+URZ], R0 ;  /* 0x00000000030075a7 */ /* 0x000526000800017f */
[----:B----4-:R-:W-:Y:S05]  /*23dc0*/  @!P0 NANOSLEEP.SYNCS 0x989680 ;  /* 0x009896800000895d */ /* 0x010fea0003900000 */
[----:B------:R-:W4:Y:S02]  /*23dd0*/  @!P0 SYNCS.PHASECHK.TRANS64 P0, [R3+URZ], R0 ;  /* 0x00000000030085a7 */ /* 0x000f24000800007f */
[----:B----4-:R-:W-:Y:S05]  /*23de0*/  @!P0 BRA `(.L_x_22) ;  /* 0xfffffffc00ec8947 */ /* 0x010fea000383ffff */
[----:B------:R-:W-:Y:S05]  /*23df0*/  BRA `(.L_x_21) ;  /* 0xfffffdf000607947 */ /* 0x000fea000383ffff */
.L_x_28:
[----:B-----5:R4:W-:Y:S02]  /*23e00*/  STL [R1+0x478], R0 ;  /* 0x0004780001007387 */ /* 0x0209e40000100800 */
[----:B----4-:R-:W-:-:S04]  /*23e10*/  IMAD.U32 R0, RZ, RZ, UR15 ;  /* 0x0000000fff007e24 */ /* 0x010fc8000f8e00ff */
[----:B------:R4:W0:Y:S03]  /*23e20*/  SYNCS.PHASECHK.TRANS64.TRYWAIT P0, [R0+URZ], R3 ;  /* 0x00000003000075a7 */ /* 0x000826000800017f */
[----:B0-----:R-:W-:Y:S05]  /*23e30*/  @!P0 NANOSLEEP.SYNCS 0x989680 ;  /* 0x009896800000895d */ /* 0x001fea0003900000 */
[----:B------:R4:W0:Y:S02]  /*23e40*/  @!P0 SYNCS.PHASECHK.TRANS64 P0, [R0+URZ], R3 ;  /* 0x00000003000085a7 */ /* 0x000824000800007f */
[----:B----4-:R4:W5:Y:S02]  /*23e50*/  LDL.LU R0, [R1+0x478] ;  /* 0x0004780001007983 */ /* 0x0109640000300800 */
[----:B0---4-:R-:W-:Y:S05]  /*23e60*/  @!P0 BRA `(.L_x_28) ;  /* 0xfffffffc00e48947 */ /* 0x011fea000383ffff */
[----:B------:R-:W-:Y:S05]  /*23e70*/  BRA `(.L_x_27) ;  /* 0xfffffe2800407947 */ /* 0x000fea000383ffff */
.L_x_561:
[----:B------:R-:W-:Y:S01]  /*23e80*/  BSSY B1, `(.L_x_590) ;  /* 0x0000006000017945 */ /* 0x000fe20003800000 */
[----:B------:R-:W-:-:S07]  /*23e90*/  IMAD.MOV.U32 R2, RZ, RZ, -0x1 ;  /* 0xffffffffff027424 */ /* 0x000fce00078e00ff */
[----:B------:R-:W-:Y:S05]  /*23ea0*/  WARPSYNC.COLLECTIVE R2, `(.L_x_591) ;  /* 0x00000000020c7348 */ /* 0x000fea0003c00000 */
[----:B------:R-:W-:Y:S02]  /*23eb0*/  ELECT P0, UR62, PT ;  /* 0x00000000003e782f */ /* 0x000fe40003800000 */
[----:B------:R-:W-:Y:S01]  /*23ec0*/  MOV R2, UR62 ;  /* 0x0000003e00027c02 */ /* 0x000fe20008000f00 */
[----:B------:R-:W-:Y:S10]  /*23ed0*/  ENDCOLLECTIVE ;  /* 0x000000000000791b */ /* 0x000ff40003800000 */
.L_x_591:
[----:B------:R-:W-:Y:S05]  /*23ee0*/  BSYNC B1 ;  /* 0x0000000000017941 */ /* 0x000fea0003800000 */
.L_x_590:
[----:B------:R-:W-:Y:S05]  /*23ef0*/  BRA `(.L_x_592) ;  /* 0xffffffe800a47947 */ /* 0x000fea000383ffff */
.L_x_564:
[----:B0-----:R0:W1:Y:S02]  /*23f00*/  SYNCS.PHASECHK.TRANS64.TRYWAIT P0, [R12+URZ+0x70], R11 ;  /* 0x0000700b0c0075a7 */ /* 0x001064000800017f */
[----:B-1----:R-:W-:Y:S05]  /*23f10*/  @!P0 NANOSLEEP.SYNCS 0x989680 ;  /* 0x009896800000895d */ /* 0x002fea0003900000 */
[----:B------:R-:W1:Y:S02]  /*23f20*/  @!P0 SYNCS.PHASECHK.TRANS64 P0, [R12+URZ+0x70], R11 ;  /* 0x0000700b0c0085a7 */ /* 0x000e64000800007f */
[----:B-1----:R-:W-:Y:S05]  /*23f30*/  @!P0 BRA `(.L_x_564) ;  /* 0xfffffffc00f08947 */ /* 0x002fea000383ffff */
[----:B------:R-:W-:Y:S05]  /*23f40*/  BRA `(.L_x_593) ;  /* 0xffffffe800e07947 */ /* 0x000fea000383ffff */
.L_x_572:
[----:B------:R-:W-:Y:S01]  /*23f50*/  BSSY B0, `(.L_x_594) ;  /* 0x0000006000007945 */ /* 0x000fe20003800000 */
[----:B------:R-:W-:-:S07]  /*23f60*/  IMAD.MOV.U32 R2, RZ, RZ, -0x1 ;  /* 0xffffffffff027424 */ /* 0x000fce00078e00ff */
[----:B------:R-:W-:Y:S05]  /*23f70*/  WARPSYNC.COLLECTIVE R2, `(.L_x_595) ;  /* 0x00000000020c7348 */ /* 0x000fea0003c00000 */
[----:B------:R-:W-:Y:S02]  /*23f80*/  ELECT P0, UR62, PT ;  /* 0x00000000003e782f */ /* 0x000fe40003800000 */
[----:B------:R-:W-:Y:S01]  /*23f90*/  MOV R2, UR62 ;  /* 0x0000003e00027c02 */ /* 0x000fe20008000f00 */
[----:B------:R-:W-:Y:S10]  /*23fa0*/  ENDCOLLECTIVE ;  /* 0x000000000000791b */ /* 0x000ff40003800000 */
.L_x_595:
[----:B------:R-:W-:Y:S05]  /*23fb0*/  BSYNC B0 ;  /* 0x0000000000007941 */ /* 0x000fea0003800000 */
.L_x_594:
[----:B------:R-:W-:Y:S05]  /*23fc0*/  BRA `(.L_x_596) ;  /* 0xfffffff400547947 */ /* 0x000fea000383ffff */
.L_x_576:
[----:B0-----:R0:W1:Y:S02]  /*23fd0*/  SYNCS.PHASECHK.TRANS64.TRYWAIT P0, [R3+URZ], R2 ;  /* 0x00000002030075a7 */ /* 0x001064000800017f */
[----:B-1----:R-:W-:Y:S05]  /*23fe0*/  @!P0 NANOSLEEP.SYNCS 0x989680 ;  /* 0x009896800000895d */ /* 0x002fea0003900000 */
[----:B------:R-:W1:Y:S02]  /*23ff0*/  @!P0 SYNCS.PHASECHK.TRANS64 P0, [R3+URZ], R2 ;  /* 0x00000002030085a7 */ /* 0x000e64000800007f */
[----:B-1----:R-:W-:Y:S05]  /*24000*/  @!P0 BRA `(.L_x_576) ;  /* 0xfffffffc00f08947 */ /* 0x002fea000383ffff */
[----:B------:R-:W-:Y:S05]  /*24010*/  BRA `(.L_x_597) ;  /* 0xfffffff4007c7947 */ /* 0x000fea000383ffff */
.L_x_577:
[----:B0-----:R0:W1:Y:S02]  /*24020*/  SYNCS.PHASECHK.TRANS64.TRYWAIT P0, [R3+URZ], R2 ;  /* 0x00000002030075a7 */ /* 0x001064000800017f */
[----:B-1----:R-:W-:Y:S05]  /*24030*/  @!P0 NANOSLEEP.SYNCS 0x989680 ;  /* 0x009896800000895d */ /* 0x002fea0003900000 */
[----:B------:R-:W1:Y:S02]  /*24040*/  @!P0 SYNCS.PHASECHK.TRANS64 P0, [R3+URZ], R2 ;  /* 0x00000002030085a7 */ /* 0x000e64000800007f */
[----:B-1----:R-:W-:Y:S05]  /*24050*/  @!P0 BRA `(.L_x_577) ;  /* 0xfffffffc00f08947 */ /* 0x002fea000383ffff */
[----:B------:R-:W-:Y:S05]  /*24060*/  BRA `(.L_x_598) ;  /* 0xfffffff4008c7947 */ /* 0x000fea000383ffff */
.L_x_578:
[----:B0-----:R0:W1:Y:S02]  /*24070*/  SYNCS.PHASECHK.TRANS64.TRYWAIT P0, [R3+URZ], R2 ;  /* 0x00000002030075a7 */ /* 0x001064000800017f */
[----:B-1----:R-:W-:Y:S05]  /*24080*/  @!P0 NANOSLEEP.SYNCS 0x989680 ;  /* 0x009896800000895d */ /* 0x002fea0003900000 */
[----:B------:R-:W1:Y:S02]  /*24090*/  @!P0 SYNCS.PHASECHK.TRANS64 P0, [R3+URZ], R2 ;  /* 0x00000002030085a7 */ /* 0x000e64000800007f */
[----:B-1----:R-:W-:Y:S05]  /*240a0*/  @!P0 BRA `(.L_x_578) ;  /* 0xfffffffc00f08947 */ /* 0x002fea000383ffff */
[----:B------:R-:W-:Y:S05]  /*240b0*/  BRA `(.L_x_599) ;  /* 0xfffffff4009c7947 */ /* 0x000fea000383ffff */
.L_x_579:
[----:B0-----:R0:W1:Y:S02]  /*240c0*/  SYNCS.PHASECHK.TRANS64.TRYWAIT P0, [R3+URZ], R2 ;  /* 0x00000002030075a7 */ /* 0x001064000800017f */
[----:B-1----:R-:W-:Y:S05]  /*240d0*/  @!P0 NANOSLEEP.SYNCS 0x989680 ;  /* 0x009896800000895d */ /* 0x002fea0003900000 */
[----:B------:R-:W1:Y:S02]  /*240e0*/  @!P0 SYNCS.PHASECHK.TRANS64 P0, [R3+URZ], R2 ;  /* 0x00000002030085a7 */ /* 0x000e64000800007f */
[----:B-1----:R-:W-:Y:S05]  /*240f0*/  @!P0 BRA `(.L_x_579) ;  /* 0xfffffffc00f08947 */ /* 0x002fea000383ffff */
[----:B------:R-:W-:Y:S05]  /*24100*/  BRA `(.L_x_600) ;  /* 0xfffffff400ac7947 */ /* 0x000fea000383ffff */
.L_x_580:
[----:B0-----:R0:W1:Y:S02]  /*24110*/  SYNCS.PHASECHK.TRANS64.TRYWAIT P0, [R3+URZ], R2 ;  /* 0x00000002030075a7 */ /* 0x001064000800017f */
[----:B-1----:R-:W-:Y:S05]  /*24120*/  @!P0 NANOSLEEP.SYNCS 0x989680 ;  /* 0x009896800000895d */ /* 0x002fea0003900000 */
[----:B------:R-:W1:Y:S02]  /*24130*/  @!P0 SYNCS.PHASECHK.TRANS64 P0, [R3+URZ], R2 ;  /* 0x00000002030085a7 */ /* 0x000e64000800007f */
[----:B-1----:R-:W-:Y:S05]  /*24140*/  @!P0 BRA `(.L_x_580) ;  /* 0xfffffffc00f08947 */ /* 0x002fea000383ffff */
[----:B------:R-:W-:Y:S05]  /*24150*/  BRA `(.L_x_601) ;  /* 0xfffffff400bc7947 */ /* 0x000fea000383ffff */
.L_x_581:
[----:B0-----:R0:W1:Y:S02]  /*24160*/  SYNCS.PHASECHK.TRANS64.TRYWAIT P0, [R3+URZ], R2 ;  /* 0x00000002030075a7 */ /* 0x001064000800017f */
[----:B-1----:R-:W-:Y:S05]  /*24170*/  @!P0 NANOSLEEP.SYNCS 0x989680 ;  /* 0x009896800000895d */ /* 0x002fea0003900000 */
[----:B------:R-:W1:Y:S02]  /*24180*/  @!P0 SYNCS.PHASECHK.TRANS64 P0, [R3+URZ], R2 ;  /* 0x00000002030085a7 */ /* 0x000e64000800007f */
[----:B-1----:R-:W-:Y:S05]  /*24190*/  @!P0 BRA `(.L_x_581) ;  /* 0xfffffffc00f08947 */ /* 0x002fea000383ffff */
[----:B------:R-:W-:Y:S05]  /*241a0*/  BRA `(.L_x_602) ;  /* 0xfffffff400cc7947 */ /* 0x000fea000383ffff */
.L_x_582:
[----:B0-----:R0:W1:Y:S02]  /*241b0*/  SYNCS.PHASECHK.TRANS64.TRYWAIT P0, [R3+URZ], R2 ;  /* 0x00000002030075a7 */ /* 0x001064000800017f */
[----:B-1----:R-:W-:Y:S05]  /*241c0*/  @!P0 NANOSLEEP.SYNCS 0x989680 ;  /* 0x009896800000895d */ /* 0x002fea0003900000 */
[----:B------:R-:W1:Y:S02]  /*241d0*/  @!P0 SYNCS.PHASECHK.TRANS64 P0, [R3+URZ], R2 ;  /* 0x00000002030085a7 */ /* 0x000e64000800007f */
[----:B-1----:R-:W-:Y:S05]  /*241e0*/  @!P0 BRA `(.L_x_582) ;  /* 0xfffffffc00f08947 */ /* 0x002fea000383ffff */
[----:B------:R-:W-:Y:S05]  /*241f0*/  BRA `(.L_x_603) ;  /* 0xfffffff400dc7947 */ /* 0x000fea000383ffff */
.L_x_583:
[----:B0-----:R0:W1:Y:S02]  /*24200*/  SYNCS.PHASECHK.TRANS64.TRYWAIT P0, [R3+URZ], R2 ;  /* 0x00000002030075a7 */ /* 0x001064000800017f */
[----:B-1----:R-:W-:Y:S05]  /*24210*/  @!P0 NANOSLEEP.SYNCS 0x989680 ;  /* 0x009896800000895d */ /* 0x002fea0003900000 */
[----:B------:R-:W1:Y:S02]  /*24220*/  @!P0 SYNCS.PHASECHK.TRANS64 P0, [R3+URZ], R2 ;  /* 0x00000002030085a7 */ /* 0x000e64000800007f */
[----:B-1----:R-:W-:Y:S05]  /*24230*/  @!P0 BRA `(.L_x_583) ;  /* 0xfffffffc00f08947 */ /* 0x002fea000383ffff */
[----:B------:R-:W-:Y:S05]  /*24240*/  BRA `(.L_x_604) ;  /* 0xfffffff400ec7947 */ /* 0x000fea000383ffff */
.L_x_584:
[----:B0-----:R0:W1:Y:S02]  /*24250*/  SYNCS.PHASECHK.TRANS64.TRYWAIT P0, [R3+URZ], R2 ;  /* 0x00000002030075a7 */ /* 0x001064000800017f */
[----:B-1----:R-:W-:Y:S05]  /*24260*/  @!P0 NANOSLEEP.SYNCS 0x989680 ;  /* 0x009896800000895d */ /* 0x002fea0003900000 */
[----:B------:R-:W1:Y:S02]  /*24270*/  @!P0 SYNCS.PHASECHK.TRANS64 P0, [R3+URZ], R2 ;  /* 0x00000002030085a7 */ /* 0x000e64000800007f */
[----:B-1----:R-:W-:Y:S05]  /*24280*/  @!P0 BRA `(.L_x_584) ;  /* 0xfffffffc00f08947 */ /* 0x002fea000383ffff */
[----:B------:R-:W-:Y:S05]  /*24290*/  BRA `(.L_x_605) ;  /* 0xfffffff400fc7947 */ /* 0x000fea000383ffff */
.L_x_585:
[----:B0-----:R0:W1:Y:S02]  /*242a0*/  SYNCS.PHASECHK.TRANS64.TRYWAIT P0, [R3+URZ], R2 ;  /* 0x00000002030075a7 */ /* 0x001064000800017f */
[----:B-1----:R-:W-:Y:S05]  /*242b0*/  @!P0 NANOSLEEP.SYNCS 0x989680 ;  /* 0x009896800000895d */ /* 0x002fea0003900000 */
[----:B------:R-:W1:Y:S02]  /*242c0*/  @!P0 SYNCS.PHASECHK.TRANS64 P0, [R3+URZ], R2 ;  /* 0x00000002030085a7 */ /* 0x000e64000800007f */
[----:B-1----:R-:W-:Y:S05]  /*242d0*/  @!P0 BRA `(.L_x_585) ;  /* 0xfffffffc00f08947 */ /* 0x002fea000383ffff */
[----:B------:R-:W-:Y:S05]  /*242e0*/  BRA `(.L_x_606) ;  /* 0xfffffff8000c7947 */ /* 0x000fea000383ffff */
.L_x_586:
[----:B0-----:R0:W1:Y:S02]  /*242f0*/  SYNCS.PHASECHK.TRANS64.TRYWAIT P0, [R3+URZ], R2 ;  /* 0x00000002030075a7 */ /* 0x001064000800017f */
[----:B-1----:R-:W-:Y:S05]  /*24300*/  @!P0 NANOSLEEP.SYNCS 0x989680 ;  /* 0x009896800000895d */ /* 0x002fea0003900000 */
[----:B------:R-:W1:Y:S02]  /*24310*/  @!P0 SYNCS.PHASECHK.TRANS64 P0, [R3+URZ], R2 ;  /* 0x00000002030085a7 */ /* 0x000e64000800007f */
[----:B-1----:R-:W-:Y:S05]  /*24320*/  @!P0 BRA `(.L_x_586) ;  /* 0xfffffffc00f08947 */ /* 0x002fea000383ffff */
[----:B------:R-:W-:Y:S05]  /*24330*/  BRA `(.L_x_607) ;  /* 0xfffffff8001c7947 */ /* 0x000fea000383ffff */
.L_x_587:
[----:B0-----:R0:W1:Y:S02]  /*24340*/  SYNCS.PHASECHK.TRANS64.TRYWAIT P0, [R3+URZ], R2 ;  /* 0x00000002030075a7 */ /* 0x001064000800017f */
[----:B-1----:R-:W-:Y:S05]  /*24350*/  @!P0 NANOSLEEP.SYNCS 0x989680 ;  /* 0x009896800000895d */ /* 0x002fea0003900000 */
[----:B------:R-:W1:Y:S02]  /*24360*/  @!P0 SYNCS.PHASECHK.TRANS64 P0, [R3+URZ], R2 ;  /* 0x00000002030085a7 */ /* 0x000e64000800007f */
[----:B-1----:R-:W-:Y:S05]  /*24370*/  @!P0 BRA `(.L_x_587) ;  /* 0xfffffffc00f08947 */ /* 0x002fea000383ffff */
[----:B------:R-:W-:Y:S05]  /*24380*/  BRA `(.L_x_608) ;  /* 0xfffffff8002c7947 */ /* 0x000fea000383ffff */
.L_x_588:
[----:B0-----:R0:W1:Y:S02]  /*24390*/  SYNCS.PHASECHK.TRANS64.TRYWAIT P0, [R3+URZ], R2 ;  /* 0x00000002030075a7 */ /* 0x001064000800017f */
[----:B-1----:R-:W-:Y:S05]  /*243a0*/  @!P0 NANOSLEEP.SYNCS 0x989680 ;  /* 0x009896800000895d */ /* 0x002fea0003900000 */
[----:B------:R-:W1:Y:S02]  /*243b0*/  @!P0 SYNCS.PHASECHK.TRANS64 P0, [R3+URZ], R2 ;  /* 0x00000002030085a7 */ /* 0x000e64000800007f */
[----:B-1----:R-:W-:Y:S05]  /*243c0*/  @!P0 BRA `(.L_x_588) ;  /* 0xfffffffc00f08947 */ /* 0x002fea000383ffff */
[----:B------:R-:W-:Y:S05]  /*243d0*/  BRA `(.L_x_609) ;  /* 0xfffffff8003c7947 */ /* 0x000fea000383ffff */
.L_x_610:
[----:B------:R-:W-:-:S00]  /*243e0*/  BRA `(.L_x_610) ;  /* 0xfffffffc00fc7947 */ /* 0x000fc0000383ffff */
[----:B------:R-:W-:-:S00]  /*243f0*/  NOP ;  /* 0x0000000000007918 */ /* 0x000fc00000000000 */
        /* <DEDUP_REMOVED lines=8> */
.L_x_611:


//--------------------- .nv.shared._ZN7cutlass13device_kernelINS_4gemm6kernel13GemmUniversalIN4cute5tupleIJiiiiEEENS1_10collective13CollectiveMmaINS1_37MainloopSm90TmaGmmaWarpSpecializedFP8ILi14ENS5_IJNS4_1CILi2EEESB_NSA_ILi1EEEEEENS1_35KernelTmaWarpSpecializedCooperativeEEENS5_IJNSA_ILi256EEESG_NSA_ILi32EEEEEENS_12float_e4m3_tENS5_IJlSC_lEEESJ_SK_NS4_8TiledMMAINS4_8MMA_AtomIJNS4_4SM904GMMA31MMA_64x256x32_F32E4M3E4M3_SS_TNILNSO_7ScaleInE1ELSQ_1EEEEEENS4_6LayoutINS5_IJSB_SC_SC_EEENS5_IJSC_NSA_ILi0EEESV_EEEEENS5_IJNS4_10UnderscoreESY_SY_EEEEENS4_23SM90_TMA_LOAD_MULTICASTENS4_14ComposedLayoutINS4_7SwizzleILi1ELi4ELi3EEENS4_18smem_ptr_flag_bitsILi8EEENST_INS5_IJNSA_ILi8EEESH_EEENS5_IJSH_SC_EEEEEEEvNS4_8identityES11_S1B_vS1C_EENS_8epilogue10collective6detail29Sm90TmaWarpSpecializedAdapterINS1F_15DefaultEpilogueISJ_SK_SK_NS1E_6thread17LinearCombinationISJ_Li1EffLNS1J_9ScaleType4KindE0ELNS_15FloatRoundStyleE2ESJ_EENS1_15EpilogueDefaultEEEEEvvEEEEvNT_6ParamsE --------------------------
	.section	.nv.shared._ZN7cutlass13device_kernelINS_4gemm6kernel13GemmUniversalIN4cute5tupleIJiiiiEEENS1_10collective13CollectiveMmaINS1_37MainloopSm90TmaGmmaWarpSpecializedFP8ILi14ENS5_IJNS4_1CILi2EEESB_NSA_ILi1EEEEEENS1_35KernelTmaWarpSpecializedCooperativeEEENS5_IJNSA_ILi256EEESG_NSA_ILi32EEEEEENS_12float_e4m3_tENS5_IJlSC_lEEESJ_SK_NS4_8TiledMMAINS4_8MMA_AtomIJNS4_4SM904GMMA31MMA_64x256x32_F32E4M3E4M3_SS_TNILNSO_7ScaleInE1ELSQ_1EEEEEENS4_6LayoutINS5_IJSB_SC_SC_EEENS5_IJSC_NSA_ILi0EEESV_EEEEENS5_IJNS4_10UnderscoreESY_SY_EEEEENS4_23SM90_TMA_LOAD_MULTICASTENS4_14ComposedLayoutINS4_7SwizzleILi1ELi4ELi3EEENS4_18smem_ptr_flag_bitsILi8EEENST_INS5_IJNSA_ILi8EEESH_EEENS5_IJSH_SC_EEEEEEEvNS4_8identityES11_S1B_vS1C_EENS_8epilogue10collective6detail29Sm90TmaWarpSpecializedAdapterINS1F_15DefaultEpilogueISJ_SK_SK_NS1E_6thread17LinearCombinationISJ_Li1EffLNS1J_9ScaleType4KindE0ELNS_15FloatRoundStyleE2ESJ_EENS1_15EpilogueDefaultEEEEEvvEEEEvNT_6ParamsE,"aw",@nobits
	.sectionflags	@""
	.align	16
	.zero		1024


//--------------------- .nv.shared.reserved.0     --------------------------
	.section	.nv.shared.reserved.0,"aw",@nobits
	.weak		__nv_reservedSMEM_offset_0_alias
	.size		__nv_reservedSMEM_offset_0_alias, 0, 0
	.other		__nv_reservedSMEM_offset_0_alias,@"STO_CUDA_RESERVED_SHARED STV_DEFAULT"
__nv_reservedSMEM_offset_0_alias:
	.zero		0


//--------------------- .nv.global                --------------------------
	.section	.nv.global,"aw",@nobits
.nv.global:
	.type		_ZN40_INTERNAL_3a124a6f_4_k_cu_cd049fa3_195224cute1_E,@object
	.size		_ZN40_INTERNAL_3a124a6f_4_k_cu_cd049fa3_195224cute1_E,(_ZN40_INTERNAL_3a124a6f_4_k_cu_cd049fa3_195224cuda3std3__45__cpo6cbeginE - _ZN40_INTERNAL_3a124a6f_4_k_cu_cd049fa3_195224cute1_E)
_ZN40_INTERNAL_3a124a6f_4_k_cu_cd049fa3_195224cute1_E:
	.zero		1
	.type		_ZN40_INTERNAL_3a124a6f_4_k_cu_cd049fa3_195224cuda3std3__45__cpo6cbeginE,@object
	.size		_ZN40_INTERNAL_3a124a6f_4_k_cu_cd049fa3_195224cuda3std3__45__cpo6cbeginE,(_ZN40_INTERNAL_3a124a6f_4_k_cu_cd049fa3_195224cuda3std3__48in_placeE - _ZN40_INTERNAL_3a124a6f_4_k_cu_cd049fa3_195224cuda3std3__45__cpo6cbeginE)
_ZN40_INTERNAL_3a124a6f_4_k_cu_cd049fa3_195224cuda3std3__45__cpo6cbeginE:
	.zero		1
	.type		_ZN40_INTERNAL_3a124a6f_4_k_cu_cd049fa3_195224cuda3std3__48in_placeE,@object
	.size		_ZN40_INTERNAL_3a124a6f_4_k_cu_cd049fa3_195224cuda3std3__48in_placeE,(_ZN40_INTERNAL_3a124a6f_4_k_cu_cd049fa3_195224cuda3std6ranges3__45__cpo9iter_moveE - _ZN40_INTERNAL_3a124a6f_4_k_cu_cd049fa3_195224cuda3std3__48in_placeE)
_ZN40_INTERNAL_3a124a6f_4_k_cu_cd049fa3_195224cuda3std3__48in_placeE:
	.zero		1
	.type		_ZN40_INTERNAL_3a124a6f_4_k_cu_cd049fa3_195224cuda3std6ranges3__45__cpo9iter_moveE,@object
	.size		_ZN40_INTERNAL_3a124a6f_4_k_cu_cd049fa3_195224cuda3std6ranges3__45__cpo9iter_moveE,(_ZN40_INTERNAL_3a124a6f_4_k_cu_cd049fa3_195224cuda3std3__45__cpo5beginE - _ZN40_INTERNAL_3a124a6f_4_k_cu_cd049fa3_195224cuda3std6ranges3__45__cpo9iter_moveE)
_ZN40_INTERNAL_3a124a6f_4_k_cu_cd049fa3_195224cuda3std6ranges3__45__cpo9iter_moveE:
	.zero		1
	.type		_ZN40_INTERNAL_3a124a6f_4_k_cu_cd049fa3_195224cuda3std3__45__cpo5beginE,@object
	.size		_ZN40_INTERNAL_3a124a6f_4_k_cu_cd049fa3_195224cuda3std3__45__cpo5beginE,(_ZN40_INTERNAL_3a124a6f_4_k_cu_cd049fa3_195224cuda3std3__442_GLOBAL__N__3a124a6f_4_k_cu_cd049fa3_195226ignoreE - _ZN40_INTERNAL_3a124a6f_4_k_cu_cd049fa3_195224cuda3std3__45__cpo5beginE)
_ZN40_INTERNAL_3a124a6f_4_k_cu_cd049fa3_195224cuda3std3__45__cpo5beginE:
	.zero		1
	.type		_ZN40_INTERNAL_3a124a6f_4_k_cu_cd049fa3_195224cuda3std3__442_GLOBAL__N__3a124a6f_4_k_cu_cd049fa3_195226ignoreE,@object
	.size		_ZN40_INTERNAL_3a124a6f_4_k_cu_cd049fa3_195224cuda3std3__442_GLOBAL__N__3a124a6f_4_k_cu_cd049fa3_195226ignoreE,(_ZN40_INTERNAL_3a124a6f_4_k_cu_cd049fa3_195224cute7productE - _ZN40_INTERNAL_3a124a6f_4_k_cu_cd049fa3_195224cuda3std3__442_GLOBAL__N__3a124a6f_4_k_cu_cd049fa3_195226ignoreE)
_ZN40_INTERNAL_3a124a6f_4_k_cu_cd049fa3_195224cuda3std3__442_GLOBAL__N__3a124a6f_4_k_cu_cd049fa3_195226ignoreE:
	.zero		1
	.type		_ZN40_INTERNAL_3a124a6f_4_k_cu_cd049fa3_195224cute7productE,@object
	.size		_ZN40_INTERNAL_3a124a6f_4_k_cu_cd049fa3_195224cute7productE,(_ZN40_INTERNAL_3a124a6f_4_k_cu_cd049fa3_195224cuda3std3__45__cpo3endE - _ZN40_INTERNAL_3a124a6f_4_k_cu_cd049fa3_195224cute7productE)
_ZN40_INTERNAL_3a124a6f_4_k_cu_cd049fa3_195224cute7productE:
	.zero		1
	.type		_ZN40_INTERNAL_3a124a6f_4_k_cu_cd049fa3_195224cuda3std3__45__cpo3endE,@object
	.size		_ZN40_INTERNAL_3a124a6f_4_k_cu_cd049fa3_195224cuda3std3__45__cpo3endE,(_ZN40_INTERNAL_3a124a6f_4_k_cu_cd049fa3_195224cuda3std3__419piecewise_constructE - _ZN40_INTERNAL_3a124a6f_4_k_cu_cd049fa3_195224cuda3std3__45__cpo3endE)
_ZN40_INTERNAL_3a124a6f_4_k_cu_cd049fa3_195224cuda3std3__45__cpo3endE:
	.zero		1
	.type		_ZN40_INTERNAL_3a124a6f_4_k_cu_cd049fa3_195224cuda3std3__419piecewise_constructE,@object
	.size		_ZN40_INTERNAL_3a124a6f_4_k_cu_cd049fa3_195224cuda3std3__419piecewise_constructE,(_ZN40_INTERNAL_3a124a6f_4_k_cu_cd049fa3_195224cuda3std3__45__cpo4cendE - _ZN40_INTERNAL_3a124a6f_4_k_cu_cd049fa3_195224cuda3std3__419piecewise_constructE)
_ZN40_INTERNAL_3a124a6f_4_k_cu_cd049fa3_195224cuda3std3__419piecewise_constructE:
	.zero		1
	.type		_ZN40_INTERNAL_3a124a6f_4_k_cu_cd049fa3_195224cuda3std3__45__cpo4cendE,@object
	.size		_ZN40_INTERNAL_3a124a6f_4_k_cu_cd049fa3_195224cuda3std3__45__cpo4cendE,(_ZN40_INTERNAL_3a124a6f_4_k_cu_cd049fa3_195224cuda3std6ranges3__45__cpo4swapE - _ZN40_INTERNAL_3a124a6f_4_k_cu_cd049fa3_195224cuda3std3__45__cpo4cendE)
_ZN40_INTERNAL_3a124a6f_4_k_cu_cd049fa3_195224cuda3std3__45__cpo4cendE:
	.zero		1
	.type		_ZN40_INTERNAL_3a124a6f_4_k_cu_cd049fa3_195224cuda3std6ranges3__45__cpo4swapE,@object
	.size		_ZN40_INTERNAL_3a124a6f_4_k_cu_cd049fa3_195224cuda3std6ranges3__45__cpo4swapE,(.L_7 - _ZN40_INTERNAL_3a124a6f_4_k_cu_cd049fa3_195224cuda3std6ranges3__45__cpo4swapE)
_ZN40_INTERNAL_3a124a6f_4_k_cu_cd049fa3_195224cuda3std6ranges3__45__cpo4swapE:
	.zero		1
.L_7:


//--------------------- .nv.constant0._ZN7cutlass13device_kernelINS_4gemm6kernel13GemmUniversalIN4cute5tupleIJiiiiEEENS1_10collective13CollectiveMmaINS1_37MainloopSm90TmaGmmaWarpSpecializedFP8ILi14ENS5_IJNS4_1CILi2EEESB_NSA_ILi1EEEEEENS1_35KernelTmaWarpSpecializedCooperativeEEENS5_IJNSA_ILi256EEESG_NSA_ILi32EEEEEENS_12float_e4m3_tENS5_IJlSC_lEEESJ_SK_NS4_8TiledMMAINS4_8MMA_AtomIJNS4_4SM904GMMA31MMA_64x256x32_F32E4M3E4M3_SS_TNILNSO_7ScaleInE1ELSQ_1EEEEEENS4_6LayoutINS5_IJSB_SC_SC_EEENS5_IJSC_NSA_ILi0EEESV_EEEEENS5_IJNS4_10UnderscoreESY_SY_EEEEENS4_23SM90_TMA_LOAD_MULTICASTENS4_14ComposedLayoutINS4_7SwizzleILi1ELi4ELi3EEENS4_18smem_ptr_flag_bitsILi8EEENST_INS5_IJNSA_ILi8EEESH_EEENS5_IJSH_SC_EEEEEEEvNS4_8identityES11_S1B_vS1C_EENS_8epilogue10collective6detail29Sm90TmaWarpSpecializedAdapterINS1F_15DefaultEpilogueISJ_SK_SK_NS1E_6thread17LinearCombinationISJ_Li1EffLNS1J_9ScaleType4KindE0ELNS_15FloatRoundStyleE2ESJ_EENS1_15EpilogueDefaultEEEEEvvEEEEvNT_6ParamsE --------------------------
	.section	.nv.constant0._ZN7cutlass13device_kernelINS_4gemm6kernel13GemmUniversalIN4cute5tupleIJiiiiEEENS1_10collective13CollectiveMmaINS1_37MainloopSm90TmaGmmaWarpSpecializedFP8ILi14ENS5_IJNS4_1CILi2EEESB_NSA_ILi1EEEEEENS1_35KernelTmaWarpSpecializedCooperativeEEENS5_IJNSA_ILi256EEESG_NSA_ILi32EEEEEENS_12float_e4m3_tENS5_IJlSC_lEEESJ_SK_NS4_8TiledMMAINS4_8MMA_AtomIJNS4_4SM904GMMA31MMA_64x256x32_F32E4M3E4M3_SS_TNILNSO_7ScaleInE1ELSQ_1EEEEEENS4_6LayoutINS5_IJSB_SC_SC_EEENS5_IJSC_NSA_ILi0EEESV_EEEEENS5_IJNS4_10UnderscoreESY_SY_EEEEENS4_23SM90_TMA_LOAD_MULTICASTENS4_14ComposedLayoutINS4_7SwizzleILi1ELi4ELi3EEENS4_18smem_ptr_flag_bitsILi8EEENST_INS5_IJNSA_ILi8EEESH_EEENS5_IJSH_SC_EEEEEEEvNS4_8identityES11_S1B_vS1C_EENS_8epilogue10collective6detail29Sm90TmaWarpSpecializedAdapterINS1F_15DefaultEpilogueISJ_SK_SK_NS1E_6thread17LinearCombinationISJ_Li1EffLNS1J_9ScaleType4KindE0ELNS_15FloatRoundStyleE2ESJ_EENS1_15EpilogueDefaultEEEEEvvEEEEvNT_6ParamsE,"a",@progbits
	.sectionflags	@""
	.align	4
.nv.constant0._ZN7cutlass13device_kernelINS_4gemm6kernel13GemmUniversalIN4cute5tupleIJiiiiEEENS1_10collective13CollectiveMmaINS1_37MainloopSm90TmaGmmaWarpSpecializedFP8ILi14ENS5_IJNS4_1CILi2EEESB_NSA_ILi1EEEEEENS1_35KernelTmaWarpSpecializedCooperativeEEENS5_IJNSA_ILi256EEESG_NSA_ILi32EEEEEENS_12float_e4m3_tENS5_IJlSC_lEEESJ_SK_NS4_8TiledMMAINS4_8MMA_AtomIJNS4_4SM904GMMA31MMA_64x256x32_F32E4M3E4M3_SS_TNILNSO_7ScaleInE1ELSQ_1EEEEEENS4_6LayoutINS5_IJSB_SC_SC_EEENS5_IJSC_NSA_ILi0EEESV_EEEEENS5_IJNS4_10UnderscoreESY_SY_EEEEENS4_23SM90_TMA_LOAD_MULTICASTENS4_14ComposedLayoutINS4_7SwizzleILi1ELi4ELi3EEENS4_18smem_ptr_flag_bitsILi8EEENST_INS5_IJNSA_ILi8EEESH_EEENS5_IJSH_SC_EEEEEEEvNS4_8identityES11_S1B_vS1C_EENS_8epilogue10collective6detail29Sm90TmaWarpSpecializedAdapterINS1F_15DefaultEpilogueISJ_SK_SK_NS1E_6thread17LinearCombinationISJ_Li1EffLNS1J_9ScaleType4KindE0ELNS_15FloatRoundStyleE2ESJ_EENS1_15EpilogueDefaultEEEEEvvEEEEvNT_6ParamsE:
	.zero		1664


//--------------------- SYMBOLS --------------------------

	.type		.nv.reservedSmem.offset0,@object
	.size		.nv.reservedSmem.offset0,0x4
